//
// Generated by NVIDIA NVVM Compiler
//
// Compiler Build ID: CL-36424714
// Cuda compilation tools, release 13.0, V13.0.88
// Based on NVVM 20.0.0
//

.version 9.0
.target sm_100
.address_size 64

	// .globl	_Z6vecmulPfS_S_i

.visible .entry _Z6vecmulPfS_S_i(
	.param .u64 .ptr .align 1 _Z6vecmulPfS_S_i_param_0,
	.param .u64 .ptr .align 1 _Z6vecmulPfS_S_i_param_1,
	.param .u64 .ptr .align 1 _Z6vecmulPfS_S_i_param_2,
	.param .u32 _Z6vecmulPfS_S_i_param_3
)
{
	.reg .pred 	%p<10>;
	.reg .b32 	%r<42>;
	.reg .b32 	%f<67>;
	.reg .b64 	%rd<67>;

	ld.param.u64 	%rd14, [_Z6vecmulPfS_S_i_param_0];
	ld.param.u64 	%rd15, [_Z6vecmulPfS_S_i_param_1];
	ld.param.u32 	%r19, [_Z6vecmulPfS_S_i_param_3];
	cvta.to.global.u64 	%rd1, %rd15;
	cvta.to.global.u64 	%rd2, %rd14;
	mov.u32 	%r20, %ctaid.y;
	mov.u32 	%r21, %ntid.y;
	mov.u32 	%r22, %tid.y;
	mad.lo.s32 	%r23, %r20, %r21, %r22;
	mov.u32 	%r24, %ctaid.x;
	mov.u32 	%r25, %ntid.x;
	mov.u32 	%r26, %tid.x;
	mad.lo.s32 	%r2, %r24, %r25, %r26;
	max.s32 	%r27, %r2, %r23;
	setp.ge.s32 	%p1, %r27, %r19;
	@%p1 bra 	$L__BB0_13;
	mul.lo.s32 	%r3, %r19, %r23;
	and.b32  	%r4, %r19, 7;
	setp.lt.u32 	%p2, %r19, 8;
	mov.f32 	%f66, 0f00000000;
	mov.b32 	%r40, 0;
	@%p2 bra 	$L__BB0_4;
	and.b32  	%r40, %r19, 2147483640;
	neg.s32 	%r38, %r40;
	mul.wide.s32 	%rd16, %r19, 4;
	add.s64 	%rd3, %rd1, %rd16;
	shl.b32 	%r7, %r19, 3;
	mul.wide.s32 	%rd17, %r19, 8;
	add.s64 	%rd4, %rd1, %rd17;
	mul.wide.s32 	%rd18, %r19, 12;
	add.s64 	%rd5, %rd1, %rd18;
	mul.wide.s32 	%rd19, %r19, 16;
	add.s64 	%rd6, %rd1, %rd19;
	mul.wide.s32 	%rd20, %r19, 20;
	add.s64 	%rd7, %rd1, %rd20;
	mul.wide.s32 	%rd21, %r19, 24;
	add.s64 	%rd8, %rd1, %rd21;
	mul.wide.s32 	%rd22, %r19, 28;
	add.s64 	%rd9, %rd1, %rd22;
	mul.wide.u32 	%rd23, %r3, 4;
	add.s64 	%rd24, %rd23, %rd2;
	add.s64 	%rd66, %rd24, 16;
	mov.f32 	%f66, 0f00000000;
	mov.u32 	%r37, %r2;
$L__BB0_3:
	.pragma "nounroll";
	mul.wide.s32 	%rd25, %r37, 4;
	add.s64 	%rd26, %rd3, %rd25;
	add.s64 	%rd27, %rd4, %rd25;
	add.s64 	%rd28, %rd5, %rd25;
	add.s64 	%rd29, %rd6, %rd25;
	add.s64 	%rd30, %rd7, %rd25;
	add.s64 	%rd31, %rd8, %rd25;
	add.s64 	%rd32, %rd9, %rd25;
	add.s64 	%rd33, %rd1, %rd25;
	ld.global.f32 	%f16, [%rd66+-16];
	ld.global.f32 	%f17, [%rd33];
	fma.rn.f32 	%f18, %f16, %f17, %f66;
	ld.global.f32 	%f19, [%rd66+-12];
	ld.global.f32 	%f20, [%rd26];
	fma.rn.f32 	%f21, %f19, %f20, %f18;
	ld.global.f32 	%f22, [%rd66+-8];
	ld.global.f32 	%f23, [%rd27];
	fma.rn.f32 	%f24, %f22, %f23, %f21;
	ld.global.f32 	%f25, [%rd66+-4];
	ld.global.f32 	%f26, [%rd28];
	fma.rn.f32 	%f27, %f25, %f26, %f24;
	ld.global.f32 	%f28, [%rd66];
	ld.global.f32 	%f29, [%rd29];
	fma.rn.f32 	%f30, %f28, %f29, %f27;
	ld.global.f32 	%f31, [%rd66+4];
	ld.global.f32 	%f32, [%rd30];
	fma.rn.f32 	%f33, %f31, %f32, %f30;
	ld.global.f32 	%f34, [%rd66+8];
	ld.global.f32 	%f35, [%rd31];
	fma.rn.f32 	%f36, %f34, %f35, %f33;
	ld.global.f32 	%f37, [%rd66+12];
	ld.global.f32 	%f38, [%rd32];
	fma.rn.f32 	%f66, %f37, %f38, %f36;
	add.s32 	%r38, %r38, 8;
	add.s32 	%r37, %r37, %r7;
	add.s64 	%rd66, %rd66, 32;
	setp.ne.s32 	%p3, %r38, 0;
	@%p3 bra 	$L__BB0_3;
$L__BB0_4:
	setp.eq.s32 	%p4, %r4, 0;
	@%p4 bra 	$L__BB0_12;
	and.b32  	%r13, %r19, 3;
	setp.lt.u32 	%p5, %r4, 4;
	@%p5 bra 	$L__BB0_7;
	add.s32 	%r29, %r40, %r3;
	mul.wide.u32 	%rd34, %r29, 4;
	add.s64 	%rd35, %rd2, %rd34;
	ld.global.f32 	%f40, [%rd35];
	mad.lo.s32 	%r30, %r40, %r19, %r2;
	mul.wide.s32 	%rd36, %r30, 4;
	add.s64 	%rd37, %rd1, %rd36;
	ld.global.f32 	%f41, [%rd37];
	fma.rn.f32 	%f42, %f40, %f41, %f66;
	cvt.u64.u32 	%rd38, %r3;
	cvt.u64.u32 	%rd39, %r40;
	add.s64 	%rd40, %rd39, %rd38;
	shl.b64 	%rd41, %rd40, 2;
	add.s64 	%rd42, %rd2, %rd41;
	ld.global.f32 	%f43, [%rd42+4];
	mul.wide.s32 	%rd43, %r19, 4;
	add.s64 	%rd44, %rd37, %rd43;
	ld.global.f32 	%f44, [%rd44];
	fma.rn.f32 	%f45, %f43, %f44, %f42;
	ld.global.f32 	%f46, [%rd42+8];
	add.s64 	%rd45, %rd44, %rd43;
	ld.global.f32 	%f47, [%rd45];
	fma.rn.f32 	%f48, %f46, %f47, %f45;
	ld.global.f32 	%f49, [%rd42+12];
	add.s64 	%rd46, %rd45, %rd43;
	ld.global.f32 	%f50, [%rd46];
	fma.rn.f32 	%f66, %f49, %f50, %f48;
	add.s32 	%r40, %r40, 4;
$L__BB0_7:
	setp.eq.s32 	%p6, %r13, 0;
	@%p6 bra 	$L__BB0_12;
	setp.eq.s32 	%p7, %r13, 1;
	@%p7 bra 	$L__BB0_10;
	add.s32 	%r31, %r40, %r3;
	mul.wide.u32 	%rd47, %r31, 4;
	add.s64 	%rd48, %rd2, %rd47;
	ld.global.f32 	%f52, [%rd48];
	mad.lo.s32 	%r32, %r40, %r19, %r2;
	mul.wide.s32 	%rd49, %r32, 4;
	add.s64 	%rd50, %rd1, %rd49;
	ld.global.f32 	%f53, [%rd50];
	fma.rn.f32 	%f54, %f52, %f53, %f66;
	cvt.u64.u32 	%rd51, %r3;
	cvt.u64.u32 	%rd52, %r40;
	add.s64 	%rd53, %rd52, %rd51;
	shl.b64 	%rd54, %rd53, 2;
	add.s64 	%rd55, %rd2, %rd54;
	ld.global.f32 	%f55, [%rd55+4];
	mul.wide.s32 	%rd56, %r19, 4;
	add.s64 	%rd57, %rd50, %rd56;
	ld.global.f32 	%f56, [%rd57];
	fma.rn.f32 	%f66, %f55, %f56, %f54;
	add.s32 	%r40, %r40, 2;
$L__BB0_10:
	and.b32  	%r33, %r19, 1;
	setp.eq.b32 	%p8, %r33, 1;
	not.pred 	%p9, %p8;
	@%p9 bra 	$L__BB0_12;
	add.s32 	%r34, %r40, %r3;
	mul.wide.u32 	%rd58, %r34, 4;
	add.s64 	%rd59, %rd2, %rd58;
	ld.global.f32 	%f57, [%rd59];
	mad.lo.s32 	%r35, %r40, %r19, %r2;
	mul.wide.s32 	%rd60, %r35, 4;
	add.s64 	%rd61, %rd1, %rd60;
	ld.global.f32 	%f58, [%rd61];
	fma.rn.f32 	%f66, %f57, %f58, %f66;
$L__BB0_12:
	ld.param.u64 	%rd65, [_Z6vecmulPfS_S_i_param_2];
	add.s32 	%r36, %r3, %r2;
	cvta.to.global.u64 	%rd62, %rd65;
	mul.wide.s32 	%rd63, %r36, 4;
	add.s64 	%rd64, %rd62, %rd63;
	st.global.f32 	[%rd64], %f66;
$L__BB0_13:
	ret;

}
	// .globl	_Z15frame_image_rotPcS_Pjjj
.visible .entry _Z15frame_image_rotPcS_Pjjj(
	.param .u64 .ptr .align 1 _Z15frame_image_rotPcS_Pjjj_param_0,
	.param .u64 .ptr .align 1 _Z15frame_image_rotPcS_Pjjj_param_1,
	.param .u64 .ptr .align 1 _Z15frame_image_rotPcS_Pjjj_param_2,
	.param .u32 _Z15frame_image_rotPcS_Pjjj_param_3,
	.param .u32 _Z15frame_image_rotPcS_Pjjj_param_4
)
{
	.reg .pred 	%p<25>;
	.reg .b16 	%rs<121>;
	.reg .b32 	%r<156>;
	.reg .b64 	%rd<69>;

	ld.param.u64 	%rd4, [_Z15frame_image_rotPcS_Pjjj_param_0];
	ld.param.u64 	%rd5, [_Z15frame_image_rotPcS_Pjjj_param_1];
	ld.param.u64 	%rd3, [_Z15frame_image_rotPcS_Pjjj_param_2];
	ld.param.u32 	%r66, [_Z15frame_image_rotPcS_Pjjj_param_3];
	ld.param.u32 	%r67, [_Z15frame_image_rotPcS_Pjjj_param_4];
	cvta.to.global.u64 	%rd1, %rd5;
	cvta.to.global.u64 	%rd2, %rd4;
	mov.u32 	%r1, %tid.x;
	mov.u32 	%r2, %tid.y;
	setp.eq.s32 	%p1, %r66, 0;
	mov.b32 	%r132, 0;
	@%p1 bra 	$L__BB1_41;
	mul.lo.s32 	%r3, %r67, %r2;
	mul.lo.s32 	%r4, %r66, %r1;
	and.b32  	%r5, %r66, 7;
	setp.lt.u32 	%p2, %r66, 8;
	mov.b32 	%r148, 0;
	mov.u32 	%r132, %r148;
	@%p2 bra 	$L__BB1_20;
	and.b32  	%r148, %r66, -8;
	neg.s32 	%r130, %r148;
	add.s32 	%r129, %r4, 3;
	add.s32 	%r128, %r3, 3;
	mov.b32 	%r132, 0;
$L__BB1_3:
	.pragma "nounroll";
	add.s32 	%r72, %r129, -3;
	cvt.u64.u32 	%rd6, %r72;
	add.s64 	%rd7, %rd2, %rd6;
	ld.global.u8 	%rs1, [%rd7];
	setp.eq.s16 	%p3, %rs1, 0;
	@%p3 bra 	$L__BB1_5;
	add.s32 	%r73, %r128, -3;
	rem.u32 	%r74, %r73, %r66;
	cvt.s64.s32 	%rd8, %r74;
	add.s64 	%rd9, %rd1, %rd8;
	ld.global.s8 	%rs16, [%rd9];
	cvt.s16.s8 	%rs19, %rs1;
	min.s16 	%rs20, %rs19, %rs16;
	max.s16 	%rs21, %rs19, %rs16;
	sub.s16 	%rs22, %rs21, %rs20;
	cvt.u32.u16 	%r75, %rs22;
	add.s32 	%r132, %r75, %r132;
$L__BB1_5:
	add.s32 	%r76, %r129, -2;
	cvt.u64.u32 	%rd10, %r76;
	add.s64 	%rd11, %rd2, %rd10;
	ld.global.u8 	%rs2, [%rd11];
	setp.eq.s16 	%p4, %rs2, 0;
	@%p4 bra 	$L__BB1_7;
	add.s32 	%r77, %r128, -2;
	rem.u32 	%r78, %r77, %r66;
	cvt.s64.s32 	%rd12, %r78;
	add.s64 	%rd13, %rd1, %rd12;
	ld.global.s8 	%rs23, [%rd13];
	cvt.s16.s8 	%rs26, %rs2;
	min.s16 	%rs27, %rs26, %rs23;
	max.s16 	%rs28, %rs26, %rs23;
	sub.s16 	%rs29, %rs28, %rs27;
	cvt.u32.u16 	%r79, %rs29;
	add.s32 	%r132, %r79, %r132;
$L__BB1_7:
	add.s32 	%r80, %r129, -1;
	cvt.u64.u32 	%rd14, %r80;
	add.s64 	%rd15, %rd2, %rd14;
	ld.global.u8 	%rs3, [%rd15];
	setp.eq.s16 	%p5, %rs3, 0;
	@%p5 bra 	$L__BB1_9;
	add.s32 	%r81, %r128, -1;
	rem.u32 	%r82, %r81, %r66;
	cvt.s64.s32 	%rd16, %r82;
	add.s64 	%rd17, %rd1, %rd16;
	ld.global.s8 	%rs30, [%rd17];
	cvt.s16.s8 	%rs33, %rs3;
	min.s16 	%rs34, %rs33, %rs30;
	max.s16 	%rs35, %rs33, %rs30;
	sub.s16 	%rs36, %rs35, %rs34;
	cvt.u32.u16 	%r83, %rs36;
	add.s32 	%r132, %r83, %r132;
$L__BB1_9:
	cvt.u64.u32 	%rd18, %r129;
	add.s64 	%rd19, %rd2, %rd18;
	ld.global.u8 	%rs4, [%rd19];
	setp.eq.s16 	%p6, %rs4, 0;
	@%p6 bra 	$L__BB1_11;
	rem.u32 	%r84, %r128, %r66;
	cvt.s64.s32 	%rd20, %r84;
	add.s64 	%rd21, %rd1, %rd20;
	ld.global.s8 	%rs37, [%rd21];
	cvt.s16.s8 	%rs40, %rs4;
	min.s16 	%rs41, %rs40, %rs37;
	max.s16 	%rs42, %rs40, %rs37;
	sub.s16 	%rs43, %rs42, %rs41;
	cvt.u32.u16 	%r85, %rs43;
	add.s32 	%r132, %r85, %r132;
$L__BB1_11:
	add.s32 	%r86, %r129, 1;
	cvt.u64.u32 	%rd22, %r86;
	add.s64 	%rd23, %rd2, %rd22;
	ld.global.u8 	%rs5, [%rd23];
	setp.eq.s16 	%p7, %rs5, 0;
	@%p7 bra 	$L__BB1_13;
	add.s32 	%r87, %r128, 1;
	rem.u32 	%r88, %r87, %r66;
	cvt.s64.s32 	%rd24, %r88;
	add.s64 	%rd25, %rd1, %rd24;
	ld.global.s8 	%rs44, [%rd25];
	cvt.s16.s8 	%rs47, %rs5;
	min.s16 	%rs48, %rs47, %rs44;
	max.s16 	%rs49, %rs47, %rs44;
	sub.s16 	%rs50, %rs49, %rs48;
	cvt.u32.u16 	%r89, %rs50;
	add.s32 	%r132, %r89, %r132;
$L__BB1_13:
	add.s32 	%r90, %r129, 2;
	cvt.u64.u32 	%rd26, %r90;
	add.s64 	%rd27, %rd2, %rd26;
	ld.global.u8 	%rs6, [%rd27];
	setp.eq.s16 	%p8, %rs6, 0;
	@%p8 bra 	$L__BB1_15;
	add.s32 	%r91, %r128, 2;
	rem.u32 	%r92, %r91, %r66;
	cvt.s64.s32 	%rd28, %r92;
	add.s64 	%rd29, %rd1, %rd28;
	ld.global.s8 	%rs51, [%rd29];
	cvt.s16.s8 	%rs54, %rs6;
	min.s16 	%rs55, %rs54, %rs51;
	max.s16 	%rs56, %rs54, %rs51;
	sub.s16 	%rs57, %rs56, %rs55;
	cvt.u32.u16 	%r93, %rs57;
	add.s32 	%r132, %r93, %r132;
$L__BB1_15:
	add.s32 	%r94, %r129, 3;
	cvt.u64.u32 	%rd30, %r94;
	add.s64 	%rd31, %rd2, %rd30;
	ld.global.u8 	%rs7, [%rd31];
	setp.eq.s16 	%p9, %rs7, 0;
	@%p9 bra 	$L__BB1_17;
	add.s32 	%r95, %r128, 3;
	rem.u32 	%r96, %r95, %r66;
	cvt.s64.s32 	%rd32, %r96;
	add.s64 	%rd33, %rd1, %rd32;
	ld.global.s8 	%rs58, [%rd33];
	cvt.s16.s8 	%rs61, %rs7;
	min.s16 	%rs62, %rs61, %rs58;
	max.s16 	%rs63, %rs61, %rs58;
	sub.s16 	%rs64, %rs63, %rs62;
	cvt.u32.u16 	%r97, %rs64;
	add.s32 	%r132, %r97, %r132;
$L__BB1_17:
	add.s32 	%r98, %r129, 4;
	cvt.u64.u32 	%rd34, %r98;
	add.s64 	%rd35, %rd2, %rd34;
	ld.global.u8 	%rs8, [%rd35];
	setp.eq.s16 	%p10, %rs8, 0;
	@%p10 bra 	$L__BB1_19;
	add.s32 	%r99, %r128, 4;
	rem.u32 	%r100, %r99, %r66;
	cvt.s64.s32 	%rd36, %r100;
	add.s64 	%rd37, %rd1, %rd36;
	ld.global.s8 	%rs65, [%rd37];
	cvt.s16.s8 	%rs68, %rs8;
	min.s16 	%rs69, %rs68, %rs65;
	max.s16 	%rs70, %rs68, %rs65;
	sub.s16 	%rs71, %rs70, %rs69;
	cvt.u32.u16 	%r101, %rs71;
	add.s32 	%r132, %r101, %r132;
$L__BB1_19:
	add.s32 	%r130, %r130, 8;
	add.s32 	%r129, %r129, 8;
	add.s32 	%r128, %r128, 8;
	setp.ne.s32 	%p11, %r130, 0;
	@%p11 bra 	$L__BB1_3;
$L__BB1_20:
	setp.eq.s32 	%p12, %r5, 0;
	@%p12 bra 	$L__BB1_41;
	and.b32  	%r36, %r66, 3;
	setp.lt.u32 	%p13, %r5, 4;
	@%p13 bra 	$L__BB1_31;
	add.s32 	%r37, %r148, %r3;
	add.s32 	%r38, %r148, %r4;
	cvt.u64.u32 	%rd38, %r38;
	add.s64 	%rd39, %rd2, %rd38;
	ld.global.u8 	%rs9, [%rd39];
	setp.eq.s16 	%p14, %rs9, 0;
	@%p14 bra 	$L__BB1_24;
	rem.u32 	%r103, %r37, %r66;
	cvt.s64.s32 	%rd40, %r103;
	add.s64 	%rd41, %rd1, %rd40;
	ld.global.s8 	%rs72, [%rd41];
	cvt.s16.s8 	%rs75, %rs9;
	min.s16 	%rs76, %rs75, %rs72;
	max.s16 	%rs77, %rs75, %rs72;
	sub.s16 	%rs78, %rs77, %rs76;
	cvt.u32.u16 	%r104, %rs78;
	add.s32 	%r132, %r104, %r132;
$L__BB1_24:
	add.s32 	%r105, %r38, 1;
	cvt.u64.u32 	%rd42, %r105;
	add.s64 	%rd43, %rd2, %rd42;
	ld.global.u8 	%rs10, [%rd43];
	setp.eq.s16 	%p15, %rs10, 0;
	@%p15 bra 	$L__BB1_26;
	add.s32 	%r106, %r37, 1;
	rem.u32 	%r107, %r106, %r66;
	cvt.s64.s32 	%rd44, %r107;
	add.s64 	%rd45, %rd1, %rd44;
	ld.global.s8 	%rs79, [%rd45];
	cvt.s16.s8 	%rs82, %rs10;
	min.s16 	%rs83, %rs82, %rs79;
	max.s16 	%rs84, %rs82, %rs79;
	sub.s16 	%rs85, %rs84, %rs83;
	cvt.u32.u16 	%r108, %rs85;
	add.s32 	%r132, %r108, %r132;
$L__BB1_26:
	add.s32 	%r109, %r38, 2;
	cvt.u64.u32 	%rd46, %r109;
	add.s64 	%rd47, %rd2, %rd46;
	ld.global.u8 	%rs11, [%rd47];
	setp.eq.s16 	%p16, %rs11, 0;
	@%p16 bra 	$L__BB1_28;
	add.s32 	%r110, %r37, 2;
	rem.u32 	%r111, %r110, %r66;
	cvt.s64.s32 	%rd48, %r111;
	add.s64 	%rd49, %rd1, %rd48;
	ld.global.s8 	%rs86, [%rd49];
	cvt.s16.s8 	%rs89, %rs11;
	min.s16 	%rs90, %rs89, %rs86;
	max.s16 	%rs91, %rs89, %rs86;
	sub.s16 	%rs92, %rs91, %rs90;
	cvt.u32.u16 	%r112, %rs92;
	add.s32 	%r132, %r112, %r132;
$L__BB1_28:
	add.s32 	%r45, %r37, 3;
	add.s32 	%r113, %r38, 3;
	cvt.u64.u32 	%rd50, %r113;
	add.s64 	%rd51, %rd2, %rd50;
	ld.global.u8 	%rs12, [%rd51];
	setp.eq.s16 	%p17, %rs12, 0;
	@%p17 bra 	$L__BB1_30;
	rem.u32 	%r114, %r45, %r66;
	cvt.s64.s32 	%rd52, %r114;
	add.s64 	%rd53, %rd1, %rd52;
	ld.global.s8 	%rs93, [%rd53];
	cvt.s16.s8 	%rs96, %rs12;
	min.s16 	%rs97, %rs96, %rs93;
	max.s16 	%rs98, %rs96, %rs93;
	sub.s16 	%rs99, %rs98, %rs97;
	cvt.u32.u16 	%r115, %rs99;
	add.s32 	%r132, %r115, %r132;
$L__BB1_30:
	add.s32 	%r148, %r148, 4;
$L__BB1_31:
	setp.eq.s32 	%p18, %r36, 0;
	@%p18 bra 	$L__BB1_41;
	setp.eq.s32 	%p19, %r36, 1;
	@%p19 bra 	$L__BB1_38;
	add.s32 	%r52, %r148, %r3;
	add.s32 	%r53, %r148, %r4;
	cvt.u64.u32 	%rd54, %r53;
	add.s64 	%rd55, %rd2, %rd54;
	ld.global.u8 	%rs13, [%rd55];
	setp.eq.s16 	%p20, %rs13, 0;
	@%p20 bra 	$L__BB1_35;
	rem.u32 	%r117, %r52, %r66;
	cvt.s64.s32 	%rd56, %r117;
	add.s64 	%rd57, %rd1, %rd56;
	ld.global.s8 	%rs100, [%rd57];
	cvt.s16.s8 	%rs103, %rs13;
	min.s16 	%rs104, %rs103, %rs100;
	max.s16 	%rs105, %rs103, %rs100;
	sub.s16 	%rs106, %rs105, %rs104;
	cvt.u32.u16 	%r118, %rs106;
	add.s32 	%r132, %r118, %r132;
$L__BB1_35:
	add.s32 	%r56, %r52, 1;
	add.s32 	%r119, %r53, 1;
	cvt.u64.u32 	%rd58, %r119;
	add.s64 	%rd59, %rd2, %rd58;
	ld.global.u8 	%rs14, [%rd59];
	setp.eq.s16 	%p21, %rs14, 0;
	@%p21 bra 	$L__BB1_37;
	rem.u32 	%r120, %r56, %r66;
	cvt.s64.s32 	%rd60, %r120;
	add.s64 	%rd61, %rd1, %rd60;
	ld.global.s8 	%rs107, [%rd61];
	cvt.s16.s8 	%rs110, %rs14;
	min.s16 	%rs111, %rs110, %rs107;
	max.s16 	%rs112, %rs110, %rs107;
	sub.s16 	%rs113, %rs112, %rs111;
	cvt.u32.u16 	%r121, %rs113;
	add.s32 	%r132, %r121, %r132;
$L__BB1_37:
	add.s32 	%r148, %r148, 2;
$L__BB1_38:
	and.b32  	%r122, %r66, 1;
	setp.eq.b32 	%p22, %r122, 1;
	not.pred 	%p23, %p22;
	@%p23 bra 	$L__BB1_41;
	add.s32 	%r63, %r148, %r3;
	add.s32 	%r123, %r148, %r4;
	cvt.u64.u32 	%rd62, %r123;
	add.s64 	%rd63, %rd2, %rd62;
	ld.global.u8 	%rs15, [%rd63];
	setp.eq.s16 	%p24, %rs15, 0;
	@%p24 bra 	$L__BB1_41;
	rem.u32 	%r124, %r63, %r66;
	cvt.s64.s32 	%rd64, %r124;
	add.s64 	%rd65, %rd1, %rd64;
	ld.global.s8 	%rs114, [%rd65];
	cvt.s16.s8 	%rs117, %rs15;
	min.s16 	%rs118, %rs117, %rs114;
	max.s16 	%rs119, %rs117, %rs114;
	sub.s16 	%rs120, %rs119, %rs118;
	cvt.u32.u16 	%r125, %rs120;
	add.s32 	%r132, %r125, %r132;
$L__BB1_41:
	cvta.to.global.u64 	%rd66, %rd3;
	div.u32 	%r126, %r66, %r67;
	mad.lo.s32 	%r127, %r126, %r1, %r2;
	mul.wide.u32 	%rd67, %r127, 4;
	add.s64 	%rd68, %rd66, %rd67;
	st.global.u32 	[%rd68], %r132;
	ret;

}
	// .globl	_Z11min_outputsPjS_j
.visible .entry _Z11min_outputsPjS_j(
	.param .u64 .ptr .align 1 _Z11min_outputsPjS_j_param_0,
	.param .u64 .ptr .align 1 _Z11min_outputsPjS_j_param_1,
	.param .u32 _Z11min_outputsPjS_j_param_2
)
{
	.reg .pred 	%p<39>;
	.reg .b32 	%r<158>;
	.reg .b64 	%rd<65>;

	ld.param.u64 	%rd4, [_Z11min_outputsPjS_j_param_0];
	ld.param.u64 	%rd3, [_Z11min_outputsPjS_j_param_1];
	ld.param.u32 	%r89, [_Z11min_outputsPjS_j_param_2];
	cvta.to.global.u64 	%rd1, %rd4;
	setp.eq.s32 	%p1, %r89, 0;
	@%p1 bra 	$L__BB2_71;
	mov.u32 	%r91, %tid.x;
	cvta.to.global.u64 	%rd5, %rd3;
	mul.lo.s32 	%r1, %r89, %r91;
	mul.wide.u32 	%rd6, %r91, 4;
	add.s64 	%rd2, %rd5, %rd6;
	ld.global.u32 	%r120, [%rd2];
	and.b32  	%r3, %r89, 15;
	setp.lt.u32 	%p2, %r89, 16;
	mov.b32 	%r147, 0;
	@%p2 bra 	$L__BB2_36;
	and.b32  	%r147, %r89, -16;
	neg.s32 	%r118, %r147;
	add.s32 	%r117, %r1, 7;
$L__BB2_3:
	.pragma "nounroll";
	add.s32 	%r92, %r117, -7;
	mul.wide.u32 	%rd7, %r92, 4;
	add.s64 	%rd8, %rd1, %rd7;
	ld.global.u32 	%r10, [%rd8];
	setp.ge.u32 	%p3, %r10, %r120;
	@%p3 bra 	$L__BB2_5;
	st.global.u32 	[%rd2], %r10;
	mov.u32 	%r120, %r10;
$L__BB2_5:
	add.s32 	%r93, %r117, -6;
	mul.wide.u32 	%rd9, %r93, 4;
	add.s64 	%rd10, %rd1, %rd9;
	ld.global.u32 	%r12, [%rd10];
	setp.ge.u32 	%p4, %r12, %r120;
	@%p4 bra 	$L__BB2_7;
	st.global.u32 	[%rd2], %r12;
	mov.u32 	%r120, %r12;
$L__BB2_7:
	add.s32 	%r94, %r117, -5;
	mul.wide.u32 	%rd11, %r94, 4;
	add.s64 	%rd12, %rd1, %rd11;
	ld.global.u32 	%r14, [%rd12];
	setp.ge.u32 	%p5, %r14, %r120;
	@%p5 bra 	$L__BB2_9;
	st.global.u32 	[%rd2], %r14;
	mov.u32 	%r120, %r14;
$L__BB2_9:
	add.s32 	%r95, %r117, -4;
	mul.wide.u32 	%rd13, %r95, 4;
	add.s64 	%rd14, %rd1, %rd13;
	ld.global.u32 	%r16, [%rd14];
	setp.ge.u32 	%p6, %r16, %r120;
	@%p6 bra 	$L__BB2_11;
	st.global.u32 	[%rd2], %r16;
	mov.u32 	%r120, %r16;
$L__BB2_11:
	add.s32 	%r96, %r117, -3;
	mul.wide.u32 	%rd15, %r96, 4;
	add.s64 	%rd16, %rd1, %rd15;
	ld.global.u32 	%r18, [%rd16];
	setp.ge.u32 	%p7, %r18, %r120;
	@%p7 bra 	$L__BB2_13;
	st.global.u32 	[%rd2], %r18;
	mov.u32 	%r120, %r18;
$L__BB2_13:
	add.s32 	%r97, %r117, -2;
	mul.wide.u32 	%rd17, %r97, 4;
	add.s64 	%rd18, %rd1, %rd17;
	ld.global.u32 	%r20, [%rd18];
	setp.ge.u32 	%p8, %r20, %r120;
	@%p8 bra 	$L__BB2_15;
	st.global.u32 	[%rd2], %r20;
	mov.u32 	%r120, %r20;
$L__BB2_15:
	add.s32 	%r98, %r117, -1;
	mul.wide.u32 	%rd19, %r98, 4;
	add.s64 	%rd20, %rd1, %rd19;
	ld.global.u32 	%r22, [%rd20];
	setp.ge.u32 	%p9, %r22, %r120;
	@%p9 bra 	$L__BB2_17;
	st.global.u32 	[%rd2], %r22;
	mov.u32 	%r120, %r22;
$L__BB2_17:
	mul.wide.u32 	%rd21, %r117, 4;
	add.s64 	%rd22, %rd1, %rd21;
	ld.global.u32 	%r24, [%rd22];
	setp.ge.u32 	%p10, %r24, %r120;
	@%p10 bra 	$L__BB2_19;
	st.global.u32 	[%rd2], %r24;
	mov.u32 	%r120, %r24;
$L__BB2_19:
	add.s32 	%r99, %r117, 1;
	mul.wide.u32 	%rd23, %r99, 4;
	add.s64 	%rd24, %rd1, %rd23;
	ld.global.u32 	%r26, [%rd24];
	setp.ge.u32 	%p11, %r26, %r120;
	@%p11 bra 	$L__BB2_21;
	st.global.u32 	[%rd2], %r26;
	mov.u32 	%r120, %r26;
$L__BB2_21:
	add.s32 	%r100, %r117, 2;
	mul.wide.u32 	%rd25, %r100, 4;
	add.s64 	%rd26, %rd1, %rd25;
	ld.global.u32 	%r28, [%rd26];
	setp.ge.u32 	%p12, %r28, %r120;
	@%p12 bra 	$L__BB2_23;
	st.global.u32 	[%rd2], %r28;
	mov.u32 	%r120, %r28;
$L__BB2_23:
	add.s32 	%r101, %r117, 3;
	mul.wide.u32 	%rd27, %r101, 4;
	add.s64 	%rd28, %rd1, %rd27;
	ld.global.u32 	%r30, [%rd28];
	setp.ge.u32 	%p13, %r30, %r120;
	@%p13 bra 	$L__BB2_25;
	st.global.u32 	[%rd2], %r30;
	mov.u32 	%r120, %r30;
$L__BB2_25:
	add.s32 	%r102, %r117, 4;
	mul.wide.u32 	%rd29, %r102, 4;
	add.s64 	%rd30, %rd1, %rd29;
	ld.global.u32 	%r32, [%rd30];
	setp.ge.u32 	%p14, %r32, %r120;
	@%p14 bra 	$L__BB2_27;
	st.global.u32 	[%rd2], %r32;
	mov.u32 	%r120, %r32;
$L__BB2_27:
	add.s32 	%r103, %r117, 5;
	mul.wide.u32 	%rd31, %r103, 4;
	add.s64 	%rd32, %rd1, %rd31;
	ld.global.u32 	%r34, [%rd32];
	setp.ge.u32 	%p15, %r34, %r120;
	@%p15 bra 	$L__BB2_29;
	st.global.u32 	[%rd2], %r34;
	mov.u32 	%r120, %r34;
$L__BB2_29:
	add.s32 	%r104, %r117, 6;
	mul.wide.u32 	%rd33, %r104, 4;
	add.s64 	%rd34, %rd1, %rd33;
	ld.global.u32 	%r36, [%rd34];
	setp.ge.u32 	%p16, %r36, %r120;
	@%p16 bra 	$L__BB2_31;
	st.global.u32 	[%rd2], %r36;
	mov.u32 	%r120, %r36;
$L__BB2_31:
	add.s32 	%r105, %r117, 7;
	mul.wide.u32 	%rd35, %r105, 4;
	add.s64 	%rd36, %rd1, %rd35;
	ld.global.u32 	%r38, [%rd36];
	setp.ge.u32 	%p17, %r38, %r120;
	@%p17 bra 	$L__BB2_33;
	st.global.u32 	[%rd2], %r38;
	mov.u32 	%r120, %r38;
$L__BB2_33:
	add.s32 	%r106, %r117, 8;
	mul.wide.u32 	%rd37, %r106, 4;
	add.s64 	%rd38, %rd1, %rd37;
	ld.global.u32 	%r40, [%rd38];
	setp.ge.u32 	%p18, %r40, %r120;
	@%p18 bra 	$L__BB2_35;
	st.global.u32 	[%rd2], %r40;
	mov.u32 	%r120, %r40;
$L__BB2_35:
	add.s32 	%r118, %r118, 16;
	add.s32 	%r117, %r117, 16;
	setp.ne.s32 	%p19, %r118, 0;
	@%p19 bra 	$L__BB2_3;
$L__BB2_36:
	setp.eq.s32 	%p20, %r3, 0;
	@%p20 bra 	$L__BB2_71;
	and.b32  	%r46, %r89, 7;
	setp.lt.u32 	%p21, %r3, 8;
	@%p21 bra 	$L__BB2_55;
	add.s32 	%r47, %r147, %r1;
	mul.wide.u32 	%rd39, %r47, 4;
	add.s64 	%rd40, %rd1, %rd39;
	ld.global.u32 	%r48, [%rd40];
	setp.ge.u32 	%p22, %r48, %r120;
	@%p22 bra 	$L__BB2_40;
	st.global.u32 	[%rd2], %r48;
	mov.u32 	%r120, %r48;
$L__BB2_40:
	add.s32 	%r107, %r47, 1;
	mul.wide.u32 	%rd41, %r107, 4;
	add.s64 	%rd42, %rd1, %rd41;
	ld.global.u32 	%r50, [%rd42];
	setp.ge.u32 	%p23, %r50, %r120;
	@%p23 bra 	$L__BB2_42;
	st.global.u32 	[%rd2], %r50;
	mov.u32 	%r120, %r50;
$L__BB2_42:
	add.s32 	%r108, %r47, 2;
	mul.wide.u32 	%rd43, %r108, 4;
	add.s64 	%rd44, %rd1, %rd43;
	ld.global.u32 	%r52, [%rd44];
	setp.ge.u32 	%p24, %r52, %r120;
	@%p24 bra 	$L__BB2_44;
	st.global.u32 	[%rd2], %r52;
	mov.u32 	%r120, %r52;
$L__BB2_44:
	add.s32 	%r109, %r47, 3;
	mul.wide.u32 	%rd45, %r109, 4;
	add.s64 	%rd46, %rd1, %rd45;
	ld.global.u32 	%r54, [%rd46];
	setp.ge.u32 	%p25, %r54, %r120;
	@%p25 bra 	$L__BB2_46;
	st.global.u32 	[%rd2], %r54;
	mov.u32 	%r120, %r54;
$L__BB2_46:
	add.s32 	%r110, %r47, 4;
	mul.wide.u32 	%rd47, %r110, 4;
	add.s64 	%rd48, %rd1, %rd47;
	ld.global.u32 	%r56, [%rd48];
	setp.ge.u32 	%p26, %r56, %r120;
	@%p26 bra 	$L__BB2_48;
	st.global.u32 	[%rd2], %r56;
	mov.u32 	%r120, %r56;
$L__BB2_48:
	add.s32 	%r111, %r47, 5;
	mul.wide.u32 	%rd49, %r111, 4;
	add.s64 	%rd50, %rd1, %rd49;
	ld.global.u32 	%r58, [%rd50];
	setp.ge.u32 	%p27, %r58, %r120;
	@%p27 bra 	$L__BB2_50;
	st.global.u32 	[%rd2], %r58;
	mov.u32 	%r120, %r58;
$L__BB2_50:
	add.s32 	%r112, %r47, 6;
	mul.wide.u32 	%rd51, %r112, 4;
	add.s64 	%rd52, %rd1, %rd51;
	ld.global.u32 	%r60, [%rd52];
	setp.ge.u32 	%p28, %r60, %r120;
	@%p28 bra 	$L__BB2_52;
	st.global.u32 	[%rd2], %r60;
	mov.u32 	%r120, %r60;
$L__BB2_52:
	add.s32 	%r113, %r47, 7;
	mul.wide.u32 	%rd53, %r113, 4;
	add.s64 	%rd54, %rd1, %rd53;
	ld.global.u32 	%r62, [%rd54];
	setp.ge.u32 	%p29, %r62, %r120;
	@%p29 bra 	$L__BB2_54;
	st.global.u32 	[%rd2], %r62;
	mov.u32 	%r120, %r62;
$L__BB2_54:
	add.s32 	%r147, %r147, 8;
$L__BB2_55:
	setp.eq.s32 	%p30, %r46, 0;
	@%p30 bra 	$L__BB2_71;
	and.b32  	%r67, %r89, 3;
	setp.lt.u32 	%p31, %r46, 4;
	@%p31 bra 	$L__BB2_66;
	add.s32 	%r68, %r147, %r1;
	mul.wide.u32 	%rd55, %r68, 4;
	add.s64 	%rd56, %rd1, %rd55;
	ld.global.u32 	%r69, [%rd56];
	setp.ge.u32 	%p32, %r69, %r120;
	@%p32 bra 	$L__BB2_59;
	st.global.u32 	[%rd2], %r69;
	mov.u32 	%r120, %r69;
$L__BB2_59:
	add.s32 	%r114, %r68, 1;
	mul.wide.u32 	%rd57, %r114, 4;
	add.s64 	%rd58, %rd1, %rd57;
	ld.global.u32 	%r71, [%rd58];
	setp.ge.u32 	%p33, %r71, %r120;
	@%p33 bra 	$L__BB2_61;
	st.global.u32 	[%rd2], %r71;
	mov.u32 	%r120, %r71;
$L__BB2_61:
	add.s32 	%r115, %r68, 2;
	mul.wide.u32 	%rd59, %r115, 4;
	add.s64 	%rd60, %rd1, %rd59;
	ld.global.u32 	%r73, [%rd60];
	setp.ge.u32 	%p34, %r73, %r120;
	@%p34 bra 	$L__BB2_63;
	st.global.u32 	[%rd2], %r73;
	mov.u32 	%r120, %r73;
$L__BB2_63:
	add.s32 	%r116, %r68, 3;
	mul.wide.u32 	%rd61, %r116, 4;
	add.s64 	%rd62, %rd1, %rd61;
	ld.global.u32 	%r75, [%rd62];
	setp.ge.u32 	%p35, %r75, %r120;
	@%p35 bra 	$L__BB2_65;
	st.global.u32 	[%rd2], %r75;
	mov.u32 	%r120, %r75;
$L__BB2_65:
	add.s32 	%r147, %r147, 4;
$L__BB2_66:
	setp.eq.s32 	%p36, %r67, 0;
	@%p36 bra 	$L__BB2_71;
	add.s32 	%r155, %r147, %r1;
	neg.s32 	%r154, %r67;
$L__BB2_68:
	.pragma "nounroll";
	mul.wide.u32 	%rd63, %r155, 4;
	add.s64 	%rd64, %rd1, %rd63;
	ld.global.u32 	%r85, [%rd64];
	setp.ge.u32 	%p37, %r85, %r120;
	@%p37 bra 	$L__BB2_70;
	st.global.u32 	[%rd2], %r85;
	mov.u32 	%r120, %r85;
$L__BB2_70:
	add.s32 	%r155, %r155, 1;
	add.s32 	%r154, %r154, 1;
	setp.ne.s32 	%p38, %r154, 0;
	@%p38 bra 	$L__BB2_68;
$L__BB2_71:
	ret;

}


// ===== COMPILED SASS (sm_100) =====

	.target	sm_100

	.elftype	@"ET_EXEC"


//--------------------- .note.nv.tkinfo           --------------------------
	.section	.note.nv.tkinfo,"",@"SHT_NOTE"
	.sectionflags	@"SHF_NOTE_NV_TKINFO"
	.tkinfo
        /*0018*/ 	.word	0x00000002
        /*0030*/ 	.string	""
        /*0030*/ 	.string	"ptxas"
        /*0030*/ 	.string	"Cuda compilation tools, release 13.0, V13.0.88"
        /*0030*/ 	.string	"Build cuda_13.0.r13.0/compiler.36424714_0"
        /*0030*/ 	.string	"-arch sm_100 -m 64 "



//--------------------- .note.nv.cuinfo           --------------------------
	.section	.note.nv.cuinfo,"",@"SHT_NOTE"
	.sectionflags	@"SHF_NOTE_NV_CUINFO"
        /*0018*/ 	.short	0x0002
        /*001a*/ 	.short	0x0064
        /*001c*/ 	.short	0x0082
	.zero		2


//--------------------- .nv.info                  --------------------------
	.section	.nv.info,"",@"SHT_CUDA_INFO"
	.align	4


	//----- nvinfo : EIATTR_REGCOUNT
	.align		4
        /*0000*/ 	.byte	0x04, 0x2f
        /*0002*/ 	.short	(.L_1 - .L_0)
	.align		4
.L_0:
        /*0004*/ 	.word	index@(_Z6vecmulPfS_S_i)
        /*0008*/ 	.word	0x0000001e


	//----- nvinfo : EIATTR_FRAME_SIZE
	.align		4
.L_1:
        /*000c*/ 	.byte	0x04, 0x11
        /*000e*/ 	.short	(.L_3 - .L_2)
	.align		4
.L_2:
        /*0010*/ 	.word	index@(_Z6vecmulPfS_S_i)
        /*0014*/ 	.word	0x00000000


	//----- nvinfo : EIATTR_REGCOUNT
	.align		4
.L_3:
        /*0018*/ 	.byte	0x04, 0x2f
        /*001a*/ 	.short	(.L_5 - .L_4)
	.align		4
.L_4:
        /*001c*/ 	.word	index@(_Z15frame_image_rotPcS_Pjjj)
        /*0020*/ 	.word	0x0000001e


	//----- nvinfo : EIATTR_FRAME_SIZE
	.align		4
.L_5:
        /*0024*/ 	.byte	0x04, 0x11
        /*0026*/ 	.short	(.L_7 - .L_6)
	.align		4
.L_6:
        /*0028*/ 	.word	index@(_Z15frame_image_rotPcS_Pjjj)
        /*002c*/ 	.word	0x00000000


	//----- nvinfo : EIATTR_REGCOUNT
	.align		4
.L_7:
        /*0030*/ 	.byte	0x04, 0x2f
        /*0032*/ 	.short	(.L_9 - .L_8)
	.align		4
.L_8:
        /*0034*/ 	.word	index@(_Z11min_outputsPjS_j)
        /*0038*/ 	.word	0x00000018


	//----- nvinfo : EIATTR_FRAME_SIZE
	.align		4
.L_9:
        /*003c*/ 	.byte	0x04, 0x11
        /*003e*/ 	.short	(.L_11 - .L_10)
	.align		4
.L_10:
        /*0040*/ 	.word	index@(_Z11min_outputsPjS_j)
        /*0044*/ 	.word	0x00000000


	//----- nvinfo : EIATTR_MIN_STACK_SIZE
	.align		4
.L_11:
        /*0048*/ 	.byte	0x04, 0x12
        /*004a*/ 	.short	(.L_13 - .L_12)
	.align		4
.L_12:
        /*004c*/ 	.word	index@(_Z11min_outputsPjS_j)
        /*0050*/ 	.word	0x00000000


	//----- nvinfo : EIATTR_MIN_STACK_SIZE
	.align		4
.L_13:
        /*0054*/ 	.byte	0x04, 0x12
        /*0056*/ 	.short	(.L_15 - .L_14)
	.align		4
.L_14:
        /*0058*/ 	.word	index@(_Z15frame_image_rotPcS_Pjjj)
        /*005c*/ 	.word	0x00000000


	//----- nvinfo : EIATTR_MIN_STACK_SIZE
	.align		4
.L_15:
        /*0060*/ 	.byte	0x04, 0x12
        /*0062*/ 	.short	(.L_17 - .L_16)
	.align		4
.L_16:
        /*0064*/ 	.word	index@(_Z6vecmulPfS_S_i)
        /*0068*/ 	.word	0x00000000
.L_17:


//--------------------- .nv.compat                --------------------------
	.section	.nv.compat,"",@"SHT_CUDA_COMPAT_INFO"
	.align	4
        /*0000*/ 	.byte	0x02, 0x09, 0x00, 0x00, 0x02, 0x02, 0x01, 0x00, 0x02, 0x05, 0x05, 0x00, 0x03, 0x07, 0x01, 0x01
        /*0010*/ 	.byte	0x02, 0x03, 0x00, 0x00, 0x02, 0x06, 0x01, 0x00, 0x04, 0x0b, 0x08, 0x00, 0x09, 0x00, 0x00, 0x00
        /*0020*/ 	.byte	0x00, 0x00, 0x00, 0x00


//--------------------- .nv.info._Z11min_outputsPjS_j --------------------------
	.section	.nv.info._Z11min_outputsPjS_j,"",@"SHT_CUDA_INFO"
	.sectionflags	@""
	.align	4


	//----- nvinfo : EIATTR_CUDA_API_VERSION
	.align		4
        /*0000*/ 	.byte	0x04, 0x37
        /*0002*/ 	.short	(.L_19 - .L_18)
.L_18:
        /*0004*/ 	.word	0x00000082


	//----- nvinfo : EIATTR_KPARAM_INFO
	.align		4
.L_19:
        /*0008*/ 	.byte	0x04, 0x17
        /*000a*/ 	.short	(.L_21 - .L_20)
.L_20:
        /*000c*/ 	.word	0x00000000
        /*0010*/ 	.short	0x0002
        /*0012*/ 	.short	0x0010
        /*0014*/ 	.byte	0x00, 0xf0, 0x11, 0x00


	//----- nvinfo : EIATTR_KPARAM_INFO
	.align		4
.L_21:
        /*0018*/ 	.byte	0x04, 0x17
        /*001a*/ 	.short	(.L_23 - .L_22)
.L_22:
        /*001c*/ 	.word	0x00000000
        /*0020*/ 	.short	0x0001
        /*0022*/ 	.short	0x0008
        /*0024*/ 	.byte	0x00, 0xf5, 0x21, 0x00


	//----- nvinfo : EIATTR_KPARAM_INFO
	.align		4
.L_23:
        /*0028*/ 	.byte	0x04, 0x17
        /*002a*/ 	.short	(.L_25 - .L_24)
.L_24:
        /*002c*/ 	.word	0x00000000
        /*0030*/ 	.short	0x0000
        /*0032*/ 	.short	0x0000
        /*0034*/ 	.byte	0x00, 0xf5, 0x21, 0x00


	//----- nvinfo : EIATTR_SPARSE_MMA_MASK
	.align		4
.L_25:
        /*0038*/ 	.byte	0x03, 0x50
        /*003a*/ 	.short	0x0000


	//----- nvinfo : EIATTR_MAXREG_COUNT
	.align		4
        /*003c*/ 	.byte	0x03, 0x1b
        /*003e*/ 	.short	0x00ff


	//----- nvinfo : EIATTR_MERCURY_ISA_VERSION
	.align		4
        /*0040*/ 	.byte	0x03, 0x5f
        /*0042*/ 	.short	0x0101


	//----- nvinfo : EIATTR_VRC_CTA_INIT_COUNT
	.align		4
        /*0044*/ 	.byte	0x02, 0x4a
	.zero		1
	.zero		1


	//----- nvinfo : EIATTR_EXIT_INSTR_OFFSETS
	.align		4
        /*0048*/ 	.byte	0x04, 0x1c
        /*004a*/ 	.short	(.L_27 - .L_26)


	//   ....[0]....
.L_26:
        /*004c*/ 	.word	0x00000030


	//   ....[1]....
        /*0050*/ 	.word	0x00000750


	//   ....[2]....
        /*0054*/ 	.word	0x00000ad0


	//   ....[3]....
        /*0058*/ 	.word	0x00000cc0


	//   ....[4]....
        /*005c*/ 	.word	0x00000d90


	//----- nvinfo : EIATTR_CBANK_PARAM_SIZE
	.align		4
.L_27:
        /*0060*/ 	.byte	0x03, 0x19
        /*0062*/ 	.short	0x0014


	//----- nvinfo : EIATTR_PARAM_CBANK
	.align		4
        /*0064*/ 	.byte	0x04, 0x0a
        /*0066*/ 	.short	(.L_29 - .L_28)
	.align		4
.L_28:
        /*0068*/ 	.word	index@(.nv.constant0._Z11min_outputsPjS_j)
        /*006c*/ 	.short	0x0380
        /*006e*/ 	.short	0x0014


	//----- nvinfo : EIATTR_SW_WAR
	.align		4
.L_29:
        /*0070*/ 	.byte	0x04, 0x36
        /*0072*/ 	.short	(.L_31 - .L_30)
.L_30:
        /*0074*/ 	.word	0x00000008
.L_31:


//--------------------- .nv.info._Z15frame_image_rotPcS_Pjjj --------------------------
	.section	.nv.info._Z15frame_image_rotPcS_Pjjj,"",@"SHT_CUDA_INFO"
	.sectionflags	@""
	.align	4


	//----- nvinfo : EIATTR_CUDA_API_VERSION
	.align		4
        /*0000*/ 	.byte	0x04, 0x37
        /*0002*/ 	.short	(.L_33 - .L_32)
.L_32:
        /*0004*/ 	.word	0x00000082


	//----- nvinfo : EIATTR_KPARAM_INFO
	.align		4
.L_33:
        /*0008*/ 	.byte	0x04, 0x17
        /*000a*/ 	.short	(.L_35 - .L_34)
.L_34:
        /*000c*/ 	.word	0x00000000
        /*0010*/ 	.short	0x0004
        /*0012*/ 	.short	0x001c
        /*0014*/ 	.byte	0x00, 0xf0, 0x11, 0x00


	//----- nvinfo : EIATTR_KPARAM_INFO
	.align		4
.L_35:
        /*0018*/ 	.byte	0x04, 0x17
        /*001a*/ 	.short	(.L_37 - .L_36)
.L_36:
        /*001c*/ 	.word	0x00000000
        /*0020*/ 	.short	0x0003
        /*0022*/ 	.short	0x0018
        /*0024*/ 	.byte	0x00, 0xf0, 0x11, 0x00


	//----- nvinfo : EIATTR_KPARAM_INFO
	.align		4
.L_37:
        /*0028*/ 	.byte	0x04, 0x17
        /*002a*/ 	.short	(.L_39 - .L_38)
.L_38:
        /*002c*/ 	.word	0x00000000
        /*0030*/ 	.short	0x0002
        /*0032*/ 	.short	0x0010
        /*0034*/ 	.byte	0x00, 0xf5, 0x21, 0x00


	//----- nvinfo : EIATTR_KPARAM_INFO
	.align		4
.L_39:
        /*0038*/ 	.byte	0x04, 0x17
        /*003a*/ 	.short	(.L_41 - .L_40)
.L_40:
        /*003c*/ 	.word	0x00000000
        /*0040*/ 	.short	0x0001
        /*0042*/ 	.short	0x0008
        /*0044*/ 	.byte	0x00, 0xf5, 0x21, 0x00


	//----- nvinfo : EIATTR_KPARAM_INFO
	.align		4
.L_41:
        /*0048*/ 	.byte	0x04, 0x17
        /*004a*/ 	.short	(.L_43 - .L_42)
.L_42:
        /*004c*/ 	.word	0x00000000
        /*0050*/ 	.short	0x0000
        /*0052*/ 	.short	0x0000
        /*0054*/ 	.byte	0x00, 0xf5, 0x21, 0x00


	//----- nvinfo : EIATTR_SPARSE_MMA_MASK
	.align		4
.L_43:
        /*0058*/ 	.byte	0x03, 0x50
        /*005a*/ 	.short	0x0000


	//----- nvinfo : EIATTR_MAXREG_COUNT
	.align		4
        /*005c*/ 	.byte	0x03, 0x1b
        /*005e*/ 	.short	0x00ff


	//----- nvinfo : EIATTR_MERCURY_ISA_VERSION
	.align		4
        /*0060*/ 	.byte	0x03, 0x5f
        /*0062*/ 	.short	0x0101


	//----- nvinfo : EIATTR_VRC_CTA_INIT_COUNT
	.align		4
        /*0064*/ 	.byte	0x02, 0x4a
	.zero		1
	.zero		1


	//----- nvinfo : EIATTR_EXIT_INSTR_OFFSETS
	.align		4
        /*0068*/ 	.byte	0x04, 0x1c
        /*006a*/ 	.short	(.L_45 - .L_44)


	//   ....[0]....
.L_44:
        /*006c*/ 	.word	0x00002980


	//----- nvinfo : EIATTR_CRS_STACK_SIZE
	.align		4
.L_45:
        /*0070*/ 	.byte	0x04, 0x1e
        /*0072*/ 	.short	(.L_47 - .L_46)
.L_46:
        /*0074*/ 	.word	0x00000000


	//----- nvinfo : EIATTR_CBANK_PARAM_SIZE
	.align		4
.L_47:
        /*0078*/ 	.byte	0x03, 0x19
        /*007a*/ 	.short	0x0020


	//----- nvinfo : EIATTR_PARAM_CBANK
	.align		4
        /*007c*/ 	.byte	0x04, 0x0a
        /*007e*/ 	.short	(.L_49 - .L_48)
	.align		4
.L_48:
        /*0080*/ 	.word	index@(.nv.constant0._Z15frame_image_rotPcS_Pjjj)
        /*0084*/ 	.short	0x0380
        /*0086*/ 	.short	0x0020


	//----- nvinfo : EIATTR_SW_WAR
	.align		4
.L_49:
        /*0088*/ 	.byte	0x04, 0x36
        /*008a*/ 	.short	(.L_51 - .L_50)
.L_50:
        /*008c*/ 	.word	0x00000008
.L_51:


//--------------------- .nv.info._Z6vecmulPfS_S_i --------------------------
	.section	.nv.info._Z6vecmulPfS_S_i,"",@"SHT_CUDA_INFO"
	.sectionflags	@""
	.align	4


	//----- nvinfo : EIATTR_CUDA_API_VERSION
	.align		4
        /*0000*/ 	.byte	0x04, 0x37
        /*0002*/ 	.short	(.L_53 - .L_52)
.L_52:
        /*0004*/ 	.word	0x00000082


	//----- nvinfo : EIATTR_KPARAM_INFO
	.align		4
.L_53:
        /*0008*/ 	.byte	0x04, 0x17
        /*000a*/ 	.short	(.L_55 - .L_54)
.L_54:
        /*000c*/ 	.word	0x00000000
        /*0010*/ 	.short	0x0003
        /*0012*/ 	.short	0x0018
        /*0014*/ 	.byte	0x00, 0xf0, 0x11, 0x00


	//----- nvinfo : EIATTR_KPARAM_INFO
	.align		4
.L_55:
        /*0018*/ 	.byte	0x04, 0x17
        /*001a*/ 	.short	(.L_57 - .L_56)
.L_56:
        /*001c*/ 	.word	0x00000000
        /*0020*/ 	.short	0x0002
        /*0022*/ 	.short	0x0010
        /*0024*/ 	.byte	0x00, 0xf5, 0x21, 0x00


	//----- nvinfo : EIATTR_KPARAM_INFO
	.align		4
.L_57:
        /*0028*/ 	.byte	0x04, 0x17
        /*002a*/ 	.short	(.L_59 - .L_58)
.L_58:
        /*002c*/ 	.word	0x00000000
        /*0030*/ 	.short	0x0001
        /*0032*/ 	.short	0x0008
        /*0034*/ 	.byte	0x00, 0xf5, 0x21, 0x00


	//----- nvinfo : EIATTR_KPARAM_INFO
	.align		4
.L_59:
        /*0038*/ 	.byte	0x04, 0x17
        /*003a*/ 	.short	(.L_61 - .L_60)
.L_60:
        /*003c*/ 	.word	0x00000000
        /*0040*/ 	.short	0x0000
        /*0042*/ 	.short	0x0000
        /*0044*/ 	.byte	0x00, 0xf5, 0x21, 0x00


	//----- nvinfo : EIATTR_SPARSE_MMA_MASK
	.align		4
.L_61:
        /*0048*/ 	.byte	0x03, 0x50
        /*004a*/ 	.short	0x0000


	//----- nvinfo : EIATTR_MAXREG_COUNT
	.align		4
        /*004c*/ 	.byte	0x03, 0x1b
        /*004e*/ 	.short	0x00ff


	//----- nvinfo : EIATTR_MERCURY_ISA_VERSION
	.align		4
        /*0050*/ 	.byte	0x03, 0x5f
        /*0052*/ 	.short	0x0101


	//----- nvinfo : EIATTR_VRC_CTA_INIT_COUNT
	.align		4
        /*0054*/ 	.byte	0x02, 0x4a
	.zero		1
	.zero		1


	//----- nvinfo : EIATTR_EXIT_INSTR_OFFSETS
	.align		4
        /*0058*/ 	.byte	0x04, 0x1c
        /*005a*/ 	.short	(.L_63 - .L_62)


	//   ....[0]....
.L_62:
        /*005c*/ 	.word	0x000000c0


	//   ....[1]....
        /*0060*/ 	.word	0x00000a90


	//----- nvinfo : EIATTR_CBANK_PARAM_SIZE
	.align		4
.L_63:
        /*0064*/ 	.byte	0x03, 0x19
        /*0066*/ 	.short	0x001c


	//----- nvinfo : EIATTR_PARAM_CBANK
	.align		4
        /*0068*/ 	.byte	0x04, 0x0a
        /*006a*/ 	.short	(.L_65 - .L_64)
	.align		4
.L_64:
        /*006c*/ 	.word	index@(.nv.constant0._Z6vecmulPfS_S_i)
        /*0070*/ 	.short	0x0380
        /*0072*/ 	.short	0x001c


	//----- nvinfo : EIATTR_SW_WAR
	.align		4
.L_65:
        /*0074*/ 	.byte	0x04, 0x36
        /*0076*/ 	.short	(.L_67 - .L_66)
.L_66:
        /*0078*/ 	.word	0x00000008
.L_67:


//--------------------- .nv.callgraph             --------------------------
	.section	.nv.callgraph,"",@"SHT_CUDA_CALLGRAPH"
	.align	4
	.sectionentsize	8
	.align		4
        /*0000*/ 	.word	0x00000000
	.align		4
        /*0004*/ 	.word	0xffffffff
	.align		4
        /*0008*/ 	.word	0x00000000
	.align		4
        /*000c*/ 	.word	0xfffffffe
	.align		4
        /*0010*/ 	.word	0x00000000
	.align		4
        /*0014*/ 	.word	0xfffffffd
	.align		4
        /*0018*/ 	.word	0x00000000
	.align		4
        /*001c*/ 	.word	0xfffffffc


//--------------------- .text._Z11min_outputsPjS_j --------------------------
	.section	.text._Z11min_outputsPjS_j,"ax",@progbits
	.align	128
        .global         _Z11min_outputsPjS_j
        .type           _Z11min_outputsPjS_j,@function
        .size           _Z11min_outputsPjS_j,(.L_x_46 - _Z11min_outputsPjS_j)
        .other          _Z11min_outputsPjS_j,@"STO_CUDA_ENTRY STV_DEFAULT"
_Z11min_outputsPjS_j:
.text._Z11min_outputsPjS_j:
[----:B------:R-:W-:Y:S08]  /*0000*/  LDC R1, c[0x0][0x37c] ;  /* 0x0000df00ff017b82 */ /* 0x000ff00000000800 */
[----:B------:R-:W0:Y:S02]  /*0010*/  LDC R9, c[0x0][0x390] ;  /* 0x0000e400ff097b82 */ /* 0x000e240000000800 */
[----:B0-----:R-:W-:-:S13]  /*0020*/  ISETP.NE.AND P0, PT, R9, RZ, PT ;  /* 0x000000ff0900720c */ /* 0x001fda0003f05270 */
[----:B------:R-:W-:Y:S05]  /*0030*/  @!P0 EXIT ;  /* 0x000000000000894d */ /* 0x000fea0003800000 */
[----:B------:R-:W0:Y:S01]  /*0040*/  S2R R0, SR_TID.X ;  /* 0x0000000000007919 */ /* 0x000e220000002100 */
[----:B------:R-:W0:Y:S01]  /*0050*/  LDC.64 R2, c[0x0][0x388] ;  /* 0x0000e200ff027b82 */ /* 0x000e220000000a00 */
[----:B------:R-:W1:Y:S01]  /*0060*/  LDCU.64 UR6, c[0x0][0x358] ;  /* 0x00006b00ff0677ac */ /* 0x000e620008000a00 */
[C---:B------:R-:W-:Y:S02]  /*0070*/  ISETP.GE.U32.AND P1, PT, R9.reuse, 0x10, PT ;  /* 0x000000100900780c */ /* 0x040fe40003f26070 */
[----:B------:R-:W-:Y:S01]  /*0080*/  LOP3.LUT R8, R9, 0xf, RZ, 0xc0, !PT ;  /* 0x0000000f09087812 */ /* 0x000fe200078ec0ff */
[----:B------:R-:W-:-:S03]  /*0090*/  IMAD.MOV.U32 R7, RZ, RZ, RZ ;  /* 0x000000ffff077224 */ /* 0x000fc600078e00ff */
[----:B------:R-:W-:Y:S01]  /*00a0*/  ISETP.NE.AND P0, PT, R8, RZ, PT ;  /* 0x000000ff0800720c */ /* 0x000fe20003f05270 */
[----:B0-----:R-:W-:-:S05]  /*00b0*/  IMAD.WIDE.U32 R2, R0, 0x4, R2 ;  /* 0x0000000400027825 */ /* 0x001fca00078e0002 */
[----:B-1----:R0:W5:Y:S01]  /*00c0*/  LDG.E R6, desc[UR6][R2.64] ;  /* 0x0000000602067981 */ /* 0x002162000c1e1900 */
[----:B------:R-:W-:Y:S06]  /*00d0*/  @!P1 BRA `(.L_x_0) ;  /* 0x00000004009c9947 */ /* 0x000fec0003800000 */
[----:B------:R-:W1:Y:S01]  /*00e0*/  LDC.64 R4, c[0x0][0x380] ;  /* 0x0000e000ff047b82 */ /* 0x000e620000000a00 */
[----:B------:R-:W-:Y:S01]  /*00f0*/  LOP3.LUT R7, R9, 0xfffffff0, RZ, 0xc0, !PT ;  /* 0xfffffff009077812 */ /* 0x000fe200078ec0ff */
[----:B------:R-:W-:-:S04]  /*0100*/  IMAD R9, R0, R9, 0x7 ;  /* 0x0000000700097424 */ /* 0x000fc800078e0209 */
[----:B------:R-:W-:-:S07]  /*0110*/  IMAD.MOV R10, RZ, RZ, -R7 ;  /* 0x000000ffff0a7224 */ /* 0x000fce00078e0a07 */
.L_x_1:
[----:B--2---:R-:W-:-:S05]  /*0120*/  IADD3 R13, PT, PT, R9, -0x7, RZ ;  /* 0xfffffff9090d7810 */ /* 0x004fca0007ffe0ff */
[----:B-1----:R-:W-:-:S05]  /*0130*/  IMAD.WIDE.U32 R12, R13, 0x4, R4 ;  /* 0x000000040d0c7825 */ /* 0x002fca00078e0004 */
[----:B------:R-:W2:Y:S01]  /*0140*/  LDG.E R11, desc[UR6][R12.64] ;  /* 0x000000060c0b7981 */ /* 0x000ea2000c1e1900 */
[----:B------:R-:W-:-:S04]  /*0150*/  VIADD R15, R9, 0xfffffffa ;  /* 0xfffffffa090f7836 */ /* 0x000fc80000000000 */
[----:B------:R-:W-:Y:S01]  /*0160*/  IMAD.WIDE.U32 R14, R15, 0x4, R4 ;  /* 0x000000040f0e7825 */ /* 0x000fe200078e0004 */
[----:B--2--5:R-:W-:-:S13]  /*0170*/  ISETP.GE.U32.AND P1, PT, R11, R6, PT ;  /* 0x000000060b00720c */ /* 0x024fda0003f26070 */
[----:B------:R1:W-:Y:S04]  /*0180*/  @!P1 STG.E desc[UR6][R2.64], R11 ;  /* 0x0000000b02009986 */ /* 0x0003e8000c101906 */
[----:B------:R-:W2:Y:S01]  /*0190*/  LDG.E R19, desc[UR6][R14.64] ;  /* 0x000000060e137981 */ /* 0x000ea2000c1e1900 */
[----:B------:R-:W-:Y:S01]  /*01a0*/  @!P1 MOV R6, R11 ;  /* 0x0000000b00069202 */ /* 0x000fe20000000f00 */
[----:B------:R-:W-:-:S04]  /*01b0*/  VIADD R17, R9, 0xfffffffb ;  /* 0xfffffffb09117836 */ /* 0x000fc80000000000 */
[----:B------:R-:W-:Y:S01]  /*01c0*/  IMAD.WIDE.U32 R16, R17, 0x4, R4 ;  /* 0x0000000411107825 */ /* 0x000fe200078e0004 */
[----:B--2---:R-:W-:-:S13]  /*01d0*/  ISETP.GE.U32.AND P1, PT, R19, R6, PT ;  /* 0x000000061300720c */ /* 0x004fda0003f26070 */
[----:B------:R2:W-:Y:S04]  /*01e0*/  @!P1 STG.E desc[UR6][R2.64], R19 ;  /* 0x0000001302009986 */ /* 0x0005e8000c101906 */
[----:B------:R-:W3:Y:S01]  /*01f0*/  LDG.E R21, desc[UR6][R16.64] ;  /* 0x0000000610157981 */ /* 0x000ee2000c1e1900 */
[----:B------:R-:W-:Y:S01]  /*0200*/  @!P1 MOV R6, R19 ;  /* 0x0000001300069202 */ /* 0x000fe20000000f00 */
[----:B------:R-:W-:-:S04]  /*0210*/  VIADD R13, R9, 0xfffffffc ;  /* 0xfffffffc090d7836 */ /* 0x000fc80000000000 */
[----:B------:R-:W-:Y:S01]  /*0220*/  IMAD.WIDE.U32 R12, R13, 0x4, R4 ;  /* 0x000000040d0c7825 */ /* 0x000fe200078e0004 */
[----:B---3--:R-:W-:-:S13]  /*0230*/  ISETP.GE.U32.AND P1, PT, R21, R6, PT ;  /* 0x000000061500720c */ /* 0x008fda0003f26070 */
[----:B------:R3:W-:Y:S04]  /*0240*/  @!P1 STG.E desc[UR6][R2.64], R21 ;  /* 0x0000001502009986 */ /* 0x0007e8000c101906 */
[----:B-1----:R-:W4:Y:S01]  /*0250*/  LDG.E R11, desc[UR6][R12.64] ;  /* 0x000000060c0b7981 */ /* 0x002f22000c1e1900 */
[----:B------:R-:W-:Y:S01]  /*0260*/  @!P1 MOV R6, R21 ;  /* 0x0000001500069202 */ /* 0x000fe20000000f00 */
[----:B------:R-:W-:-:S04]  /*0270*/  VIADD R15, R9, 0xfffffffd ;  /* 0xfffffffd090f7836 */ /* 0x000fc80000000000 */
[----:B------:R-:W-:Y:S01]  /*0280*/  IMAD.WIDE.U32 R14, R15, 0x4, R4 ;  /* 0x000000040f0e7825 */ /* 0x000fe200078e0004 */
[----:B----4-:R-:W-:-:S13]  /*0290*/  ISETP.GE.U32.AND P1, PT, R11, R6, PT ;  /* 0x000000060b00720c */ /* 0x010fda0003f26070 */
[----:B------:R1:W-:Y:S04]  /*02a0*/  @!P1 STG.E desc[UR6][R2.64], R11 ;  /* 0x0000000b02009986 */ /* 0x0003e8000c101906 */
[----:B--2---:R-:W2:Y:S01]  /*02b0*/  LDG.E R19, desc[UR6][R14.64] ;  /* 0x000000060e137981 */ /* 0x004ea2000c1e1900 */
[----:B------:R-:W-:Y:S01]  /*02c0*/  @!P1 MOV R6, R11 ;  /* 0x0000000b00069202 */ /* 0x000fe20000000f00 */
[----:B------:R-:W-:-:S04]  /*02d0*/  VIADD R17, R9, 0xfffffffe ;  /* 0xfffffffe09117836 */ /* 0x000fc80000000000 */
[----:B------:R-:W-:Y:S01]  /*02e0*/  IMAD.WIDE.U32 R16, R17, 0x4, R4 ;  /* 0x0000000411107825 */ /* 0x000fe200078e0004 */
[----:B--2---:R-:W-:-:S13]  /*02f0*/  ISETP.GE.U32.AND P1, PT, R19, R6, PT ;  /* 0x000000061300720c */ /* 0x004fda0003f26070 */
[----:B------:R2:W-:Y:S04]  /*0300*/  @!P1 STG.E desc[UR6][R2.64], R19 ;  /* 0x0000001302009986 */ /* 0x0005e8000c101906 */
[----:B---3--:R-:W3:Y:S01]  /*0310*/  LDG.E R21, desc[UR6][R16.64] ;  /* 0x0000000610157981 */ /* 0x008ee2000c1e1900 */
[----:B------:R-:W-:Y:S01]  /*0320*/  @!P1 MOV R6, R19 ;  /* 0x0000001300069202 */ /* 0x000fe20000000f00 */
[----:B------:R-:W-:-:S04]  /*0330*/  VIADD R13, R9, 0xffffffff ;  /* 0xffffffff090d7836 */ /* 0x000fc80000000000 */
[----:B------:R-:W-:Y:S01]  /*0340*/  IMAD.WIDE.U32 R12, R13, 0x4, R4 ;  /* 0x000000040d0c7825 */ /* 0x000fe200078e0004 */
[----:B---3--:R-:W-:-:S13]  /*0350*/  ISETP.GE.U32.AND P1, PT, R21, R6, PT ;  /* 0x000000061500720c */ /* 0x008fda0003f26070 */
[----:B------:R3:W-:Y:S04]  /*0360*/  @!P1 STG.E desc[UR6][R2.64], R21 ;  /* 0x0000001502009986 */ /* 0x0007e8000c101906 */
[----:B-1----:R-:W4:Y:S01]  /*0370*/  LDG.E R11, desc[UR6][R12.64] ;  /* 0x000000060c0b7981 */ /* 0x002f22000c1e1900 */
[----:B------:R-:W-:Y:S01]  /*0380*/  @!P1 MOV R6, R21 ;  /* 0x0000001500069202 */ /* 0x000fe20000000f00 */
[----:B------:R-:W-:-:S03]  /*0390*/  IMAD.WIDE.U32 R14, R9, 0x4, R4 ;  /* 0x00000004090e7825 */ /* 0x000fc600078e0004 */
[----:B----4-:R-:W-:-:S13]  /*03a0*/  ISETP.GE.U32.AND P1, PT, R11, R6, PT ;  /* 0x000000060b00720c */ /* 0x010fda0003f26070 */
[----:B------:R1:W-:Y:S04]  /*03b0*/  @!P1 STG.E desc[UR6][R2.64], R11 ;  /* 0x0000000b02009986 */ /* 0x0003e8000c101906 */
[----:B--2---:R-:W2:Y:S01]  /*03c0*/  LDG.E R19, desc[UR6][R14.64] ;  /* 0x000000060e137981 */ /* 0x004ea2000c1e1900 */
[----:B------:R-:W-:Y:S01]  /*03d0*/  @!P1 IMAD.MOV.U32 R6, RZ, RZ, R11 ;  /* 0x000000ffff069224 */ /* 0x000fe200078e000b */
[----:B------:R-:W-:-:S05]  /*03e0*/  IADD3 R17, PT, PT, R9, 0x1, RZ ;  /* 0x0000000109117810 */ /* 0x000fca0007ffe0ff */
[----:B------:R-:W-:Y:S01]  /*03f0*/  IMAD.WIDE.U32 R16, R17, 0x4, R4 ;  /* 0x0000000411107825 */ /* 0x000fe200078e0004 */
[----:B--2---:R-:W-:-:S13]  /*0400*/  ISETP.GE.U32.AND P1, PT, R19, R6, PT ;  /* 0x000000061300720c */ /* 0x004fda0003f26070 */
[----:B------:R2:W-:Y:S04]  /*0410*/  @!P1 STG.E desc[UR6][R2.64], R19 ;  /* 0x0000001302009986 */ /* 0x0005e8000c101906 */
[----:B---3--:R-:W3:Y:S01]  /*0420*/  LDG.E R21, desc[UR6][R16.64] ;  /* 0x0000000610157981 */ /* 0x008ee2000c1e1900 */
[----:B------:R-:W-:Y:S01]  /*0430*/  @!P1 IMAD.MOV.U32 R6, RZ, RZ, R19 ;  /* 0x000000ffff069224 */ /* 0x000fe200078e0013 */
[----:B------:R-:W-:-:S05]  /*0440*/  IADD3 R13, PT, PT, R9, 0x2, RZ ;  /* 0x00000002090d7810 */ /* 0x000fca0007ffe0ff */
[----:B------:R-:W-:Y:S01]  /*0450*/  IMAD.WIDE.U32 R12, R13, 0x4, R4 ;  /* 0x000000040d0c7825 */ /* 0x000fe200078e0004 */
[----:B---3--:R-:W-:-:S13]  /*0460*/  ISETP.GE.U32.AND P1, PT, R21, R6, PT ;  /* 0x000000061500720c */ /* 0x008fda0003f26070 */
[----:B------:R3:W-:Y:S04]  /*0470*/  @!P1 STG.E desc[UR6][R2.64], R21 ;  /* 0x0000001502009986 */ /* 0x0007e8000c101906 */
[----:B-1----:R-:W4:Y:S01]  /*0480*/  LDG.E R11, desc[UR6][R12.64] ;  /* 0x000000060c0b7981 */ /* 0x002f22000c1e1900 */
[----:B------:R-:W-:Y:S01]  /*0490*/  @!P1 IMAD.MOV.U32 R6, RZ, RZ, R21 ;  /* 0x000000ffff069224 */ /* 0x000fe200078e0015 */
[----:B------:R-:W-:-:S05]  /*04a0*/  IADD3 R15, PT, PT, R9, 0x3, RZ ;  /* 0x00000003090f7810 */ /* 0x000fca0007ffe0ff */
[----:B------:R-:W-:Y:S01]  /*04b0*/  IMAD.WIDE.U32 R14, R15, 0x4, R4 ;  /* 0x000000040f0e7825 */ /* 0x000fe200078e0004 */
        /* <DEDUP_REMOVED lines=14> */
[----:B-1----:R-:W3:Y:S01]  /*05a0*/  LDG.E R11, desc[UR6][R12.64] ;  /* 0x000000060c0b7981 */ /* 0x002ee2000c1e1900 */
[----:B------:R-:W-:Y:S01]  /*05b0*/  @!P1 IMAD.MOV.U32 R6, RZ, RZ, R21 ;  /* 0x000000ffff069224 */ /* 0x000fe200078e0015 */
[----:B------:R-:W-:-:S05]  /*05c0*/  IADD3 R15, PT, PT, R9, 0x6, RZ ;  /* 0x00000006090f7810 */ /* 0x000fca0007ffe0ff */
[----:B------:R-:W-:Y:S01]  /*05d0*/  IMAD.WIDE.U32 R14, R15, 0x4, R4 ;  /* 0x000000040f0e7825 */ /* 0x000fe200078e0004 */
[----:B---3--:R-:W-:-:S13]  /*05e0*/  ISETP.GE.U32.AND P1, PT, R11, R6, PT ;  /* 0x000000060b00720c */ /* 0x008fda0003f26070 */
[----:B------:R2:W-:Y:S04]  /*05f0*/  @!P1 STG.E desc[UR6][R2.64], R11 ;  /* 0x0000000b02009986 */ /* 0x0005e8000c101906 */
[----:B------:R-:W3:Y:S01]  /*0600*/  LDG.E R15, desc[UR6][R14.64] ;  /* 0x000000060e0f7981 */ /* 0x000ee2000c1e1900 */
        /* <DEDUP_REMOVED lines=13> */
[----:B------:R-:W-:Y:S02]  /*06e0*/  IADD3 R10, PT, PT, R10, 0x10, RZ ;  /* 0x000000100a0a7810 */ /* 0x000fe40007ffe0ff */
[----:B------:R-:W-:Y:S02]  /*06f0*/  IADD3 R9, PT, PT, R9, 0x10, RZ ;  /* 0x0000001009097810 */ /* 0x000fe40007ffe0ff */
[----:B------:R-:W-:-:S02]  /*0700*/  ISETP.NE.AND P2, PT, R10, RZ, PT ;  /* 0x000000ff0a00720c */ /* 0x000fc40003f45270 */
[----:B---3--:R-:W-:-:S13]  /*0710*/  ISETP.GE.U32.AND P1, PT, R13, R6, PT ;  /* 0x000000060d00720c */ /* 0x008fda0003f26070 */
[----:B------:R2:W-:Y:S01]  /*0720*/  @!P1 STG.E desc[UR6][R2.64], R13 ;  /* 0x0000000d02009986 */ /* 0x0005e2000c101906 */
[----:B------:R-:W-:Y:S01]  /*0730*/  @!P1 IMAD.MOV.U32 R6, RZ, RZ, R13 ;  /* 0x000000ffff069224 */ /* 0x000fe200078e000d */
[----:B------:R-:W-:Y:S06]  /*0740*/  @P2 BRA `(.L_x_1) ;  /* 0xfffffff800742947 */ /* 0x000fec000383ffff */
.L_x_0:
[----:B------:R-:W-:Y:S05]  /*0750*/  @!P0 EXIT ;  /* 0x000000000000894d */ /* 0x000fea0003800000 */
[----:B------:R-:W1:Y:S01]  /*0760*/  LDCU UR8, c[0x0][0x390] ;  /* 0x00007200ff0877ac */ /* 0x000e620008000800 */
[----:B------:R-:W-:Y:S01]  /*0770*/  ISETP.GE.U32.AND P1, PT, R8, 0x8, PT ;  /* 0x000000080800780c */ /* 0x000fe20003f26070 */
[----:B-1----:R-:W-:-:S06]  /*0780*/  ULOP3.LUT UR5, UR8, 0x7, URZ, 0xc0, !UPT ;  /* 0x0000000708057892 */ /* 0x002fcc000f8ec0ff */
[----:B------:R-:W-:-:S06]  /*0790*/  ISETP.NE.AND P0, PT, RZ, UR5, PT ;  /* 0x00000005ff007c0c */ /* 0x000fcc000bf05270 */
[----:B------:R-:W-:Y:S07]  /*07a0*/  @!P1 BRA `(.L_x_2) ;  /* 0x0000000000c89947 */ /* 0x000fee0003800000 */
[----:B------:R-:W2:Y:S01]  /*07b0*/  LDC.64 R4, c[0x0][0x380] ;  /* 0x0000e000ff047b82 */ /* 0x000ea20000000a00 */
[----:B------:R-:W-:-:S04]  /*07c0*/  IMAD R9, R0, UR8, R7 ;  /* 0x0000000800097c24 */ /* 0x000fc8000f8e0207 */
[----:B--2---:R-:W-:-:S05]  /*07d0*/  IMAD.WIDE.U32 R10, R9, 0x4, R4 ;  /* 0x00000004090a7825 */ /* 0x004fca00078e0004 */
        /* <DEDUP_REMOVED lines=11> */
[----:B------:R-:W2:Y:S01]  /*0890*/  LDG.E R21, desc[UR6][R14.64] ;  /* 0x000000060e157981 */ /* 0x000ea2000c1e1900 */
[----:B------:R-:W-:Y:S01]  /*08a0*/  @!P1 MOV R6, R19 ;  /* 0x0000001300069202 */ /* 0x000fe20000000f00 */
[----:B------:R-:W-:-:S04]  /*08b0*/  VIADD R11, R9, 0x3 ;  /* 0x00000003090b7836 */ /* 0x000fc80000000000 */
[----:B------:R-:W-:Y:S01]  /*08c0*/  IMAD.WIDE.U32 R10, R11, 0x4, R4 ;  /* 0x000000040b0a7825 */ /* 0x000fe200078e0004 */
[----:B--2---:R-:W-:-:S13]  /*08d0*/  ISETP.GE.U32.AND P1, PT, R21, R6, PT ;  /* 0x000000061500720c */ /* 0x004fda0003f26070 */
[----:B------:R3:W-:Y:S04]  /*08e0*/  @!P1 STG.E desc[UR6][R2.64], R21 ;  /* 0x0000001502009986 */ /* 0x0007e8000c101906 */
[----:B-1----:R-:W2:Y:S01]  /*08f0*/  LDG.E R17, desc[UR6][R10.64] ;  /* 0x000000060a117981 */ /* 0x002ea2000c1e1900 */
        /* <DEDUP_REMOVED lines=25> */
[----:B------:R-:W-:-:S03]  /*0a90*/  VIADD R7, R7, 0x8 ;  /* 0x0000000807077836 */ /* 0x000fc60000000000 */
[----:B--2---:R-:W-:-:S13]  /*0aa0*/  ISETP.GE.U32.AND P1, PT, R5, R6, PT ;  /* 0x000000060500720c */ /* 0x004fda0003f26070 */
[----:B------:R3:W-:Y:S01]  /*0ab0*/  @!P1 STG.E desc[UR6][R2.64], R5 ;  /* 0x0000000502009986 */ /* 0x0007e2000c101906 */
[----:B------:R-:W-:-:S07]  /*0ac0*/  @!P1 MOV R6, R5 ;  /* 0x0000000500069202 */ /* 0x000fce0000000f00 */
.L_x_2:
[----:B------:R-:W-:Y:S05]  /*0ad0*/  @!P0 EXIT ;  /* 0x000000000000894d */ /* 0x000fea0003800000 */
[----:B------:R-:W-:Y:S02]  /*0ae0*/  UISETP.GE.U32.AND UP0, UPT, UR5, 0x4, UPT ;  /* 0x000000040500788c */ /* 0x000fe4000bf06070 */
[----:B------:R-:W-:-:S06]  /*0af0*/  ULOP3.LUT UR4, UR8, 0x3, URZ, 0xc0, !UPT ;  /* 0x0000000308047892 */ /* 0x000fcc000f8ec0ff */
[----:B------:R-:W-:Y:S01]  /*0b00*/  ISETP.NE.AND P0, PT, RZ, UR4, PT ;  /* 0x00000004ff007c0c */ /* 0x000fe2000bf05270 */
[----:B------:R-:W-:-:S12]  /*0b10*/  BRA.U !UP0, `(.L_x_3) ;  /* 0x0000000108687547 */ /* 0x000fd8000b800000 */
[----:B---3--:R-:W1:Y:S01]  /*0b20*/  LDC.64 R4, c[0x0][0x380] ;  /* 0x0000e000ff047b82 */ /* 0x008e620000000a00 */
[----:B--2---:R-:W-:-:S04]  /*0b30*/  IMAD R17, R0, UR8, R7 ;  /* 0x0000000800117c24 */ /* 0x004fc8000f8e0207 */
        /* <DEDUP_REMOVED lines=24> */
.L_x_3:
[----:B------:R-:W-:Y:S05]  /*0cc0*/  @!P0 EXIT ;  /* 0x000000000000894d */ /* 0x000fea0003800000 */
[----:B------:R-:W4:Y:S01]  /*0cd0*/  LDC.64 R8, c[0x0][0x380] ;  /* 0x0000e000ff087b82 */ /* 0x000f220000000a00 */
[----:B------:R-:W-:Y:S01]  /*0ce0*/  IMAD R7, R0, UR8, R7 ;  /* 0x0000000800077c24 */ /* 0x000fe2000f8e0207 */
[----:B------:R-:W-:-:S12]  /*0cf0*/  UIADD3 UR4, UPT, UPT, -UR4, URZ, URZ ;  /* 0x000000ff04047290 */ /* 0x000fd8000fffe1ff */
.L_x_4:
[----:B-1-34-:R-:W-:-:S06]  /*0d00*/  IMAD.WIDE.U32 R4, R7, 0x4, R8 ;  /* 0x0000000407047825 */ /* 0x01afcc00078e0008 */
[----:B------:R-:W3:Y:S01]  /*0d10*/  LDG.E R5, desc[UR6][R4.64] ;  /* 0x0000000604057981 */ /* 0x000ee2000c1e1900 */
[----:B------:R-:W-:Y:S01]  /*0d20*/  UIADD3 UR4, UPT, UPT, UR4, 0x1, URZ ;  /* 0x0000000104047890 */ /* 0x000fe2000fffe0ff */
[----:B------:R-:W-:-:S03]  /*0d30*/  IADD3 R7, PT, PT, R7, 0x1, RZ ;  /* 0x0000000107077810 */ /* 0x000fc60007ffe0ff */
[----:B------:R-:W-:Y:S01]  /*0d40*/  UISETP.NE.AND UP0, UPT, UR4, URZ, UPT ;  /* 0x000000ff0400728c */ /* 0x000fe2000bf05270 */
[----:B---3-5:R-:W-:-:S13]  /*0d50*/  ISETP.GE.U32.AND P0, PT, R5, R6, PT ;  /* 0x000000060500720c */ /* 0x028fda0003f06070 */
[----:B------:R1:W-:Y:S01]  /*0d60*/  @!P0 STG.E desc[UR6][R2.64], R5 ;  /* 0x0000000502008986 */ /* 0x0003e2000c101906 */
[----:B------:R-:W-:Y:S01]  /*0d70*/  @!P0 IMAD.MOV.U32 R6, RZ, RZ, R5 ;  /* 0x000000ffff068224 */ /* 0x000fe200078e0005 */
[----:B------:R-:W-:Y:S06]  /*0d80*/  BRA.U UP0, `(.L_x_4) ;  /* 0xfffffffd00dc7547 */ /* 0x000fec000b83ffff */
[----:B------:R-:W-:Y:S05]  /*0d90*/  EXIT ;  /* 0x000000000000794d */ /* 0x000fea0003800000 */
.L_x_5:
[----:B------:R-:W-:-:S00]  /*0da0*/  BRA `(.L_x_5) ;  /* 0xfffffffc00fc7947 */ /* 0x000fc0000383ffff */
[----:B------:R-:W-:-:S00]  /*0db0*/  NOP ;  /* 0x0000000000007918 */ /* 0x000fc00000000000 */
        /* <DEDUP_REMOVED lines=12> */
.L_x_46:


//--------------------- .text._Z15frame_image_rotPcS_Pjjj --------------------------
	.section	.text._Z15frame_image_rotPcS_Pjjj,"ax",@progbits
	.align	128
        .global         _Z15frame_image_rotPcS_Pjjj
        .type           _Z15frame_image_rotPcS_Pjjj,@function
        .size           _Z15frame_image_rotPcS_Pjjj,(.L_x_47 - _Z15frame_image_rotPcS_Pjjj)
        .other          _Z15frame_image_rotPcS_Pjjj,@"STO_CUDA_ENTRY STV_DEFAULT"
_Z15frame_image_rotPcS_Pjjj:
.text._Z15frame_image_rotPcS_Pjjj:
[----:B------:R-:W-:Y:S08]  /*0000*/  LDC R1, c[0x0][0x37c] ;  /* 0x0000df00ff017b82 */ /* 0x000ff00000000800 */
[----:B------:R-:W0:Y:S01]  /*0010*/  LDC R0, c[0x0][0x398] ;  /* 0x0000e600ff007b82 */ /* 0x000e220000000800 */
[----:B------:R-:W1:Y:S01]  /*0020*/  S2R R11, SR_TID.X ;  /* 0x00000000000b7919 */ /* 0x000e620000002100 */
[----:B------:R-:W2:Y:S01]  /*0030*/  LDCU.64 UR6, c[0x0][0x358] ;  /* 0x00006b00ff0677ac */ /* 0x000ea20008000a00 */
[----:B------:R-:W-:Y:S01]  /*0040*/  IMAD.MOV.U32 R8, RZ, RZ, RZ ;  /* 0x000000ffff087224 */ /* 0x000fe200078e00ff */
[----:B------:R-:W3:Y:S01]  /*0050*/  S2R R9, SR_TID.Y ;  /* 0x0000000000097919 */ /* 0x000ee20000002200 */
[----:B0-----:R-:W-:-:S13]  /*0060*/  ISETP.NE.AND P0, PT, R0, RZ, PT ;  /* 0x000000ff0000720c */ /* 0x001fda0003f05270 */
[----:B-123--:R-:W-:Y:S05]  /*0070*/  @!P0 BRA `(.L_x_6) ;  /* 0x0000002400e48947 */ /* 0x00efea0003800000 */
[C---:B------:R-:W-:Y:S01]  /*0080*/  ISETP.GE.U32.AND P0, PT, R0.reuse, 0x8, PT ;  /* 0x000000080000780c */ /* 0x040fe20003f06070 */
[----:B------:R-:W-:Y:S01]  /*0090*/  IMAD.MOV.U32 R6, RZ, RZ, RZ ;  /* 0x000000ffff067224 */ /* 0x000fe200078e00ff */
[----:B------:R-:W-:Y:S01]  /*00a0*/  LOP3.LUT R7, R0, 0x7, RZ, 0xc0, !PT ;  /* 0x0000000700077812 */ /* 0x000fe200078ec0ff */
[----:B------:R-:W-:-:S10]  /*00b0*/  IMAD.MOV.U32 R8, RZ, RZ, RZ ;  /* 0x000000ffff087224 */ /* 0x000fd400078e00ff */
[----:B------:R-:W-:Y:S05]  /*00c0*/  @!P0 BRA `(.L_x_7) ;  /* 0x0000001400108947 */ /* 0x000fea0003800000 */
[----:B------:R-:W0:Y:S01]  /*00d0*/  LDC R2, c[0x0][0x39c] ;  /* 0x0000e700ff027b82 */ /* 0x000e220000000800 */
[----:B------:R-:W-:Y:S01]  /*00e0*/  LOP3.LUT R6, R0, 0xfffffff8, RZ, 0xc0, !PT ;  /* 0xfffffff800067812 */ /* 0x000fe200078ec0ff */
[----:B------:R-:W-:Y:S01]  /*00f0*/  IMAD R5, R11, R0, 0x3 ;  /* 0x000000030b057424 */ /* 0x000fe200078e0200 */
[----:B------:R-:W1:Y:S01]  /*0100*/  LDCU UR10, c[0x0][0x398] ;  /* 0x00007300ff0a77ac */ /* 0x000e620008000800 */
[----:B------:R-:W-:Y:S02]  /*0110*/  IMAD.MOV.U32 R8, RZ, RZ, RZ ;  /* 0x000000ffff087224 */ /* 0x000fe400078e00ff */
[----:B------:R-:W-:Y:S01]  /*0120*/  IMAD.MOV R4, RZ, RZ, -R6 ;  /* 0x000000ffff047224 */ /* 0x000fe200078e0a06 */
[----:B------:R-:W2:Y:S01]  /*0130*/  LDCU.64 UR8, c[0x0][0x388] ;  /* 0x00007100ff0877ac */ /* 0x000ea20008000a00 */
[----:B------:R-:W3:Y:S02]  /*0140*/  LDCU.64 UR4, c[0x0][0x380] ;  /* 0x00007000ff0477ac */ /* 0x000ee40008000a00 */
[----:B0123--:R-:W-:-:S07]  /*0150*/  IMAD R3, R9, R2, 0x3 ;  /* 0x0000000309037424 */ /* 0x00ffce00078e0202 */
.L_x_24:
[C---:B------:R-:W-:Y:S02]  /*0160*/  VIADD R12, R5.reuse, 0xfffffffd ;  /* 0xfffffffd050c7836 */ /* 0x040fe40000000000 */
[C---:B------:R-:W-:Y:S02]  /*0170*/  VIADD R16, R5.reuse, 0xffffffff ;  /* 0xffffffff05107836 */ /* 0x040fe40000000000 */
[C---:B------:R-:W-:Y:S01]  /*0180*/  VIADD R14, R5.reuse, 0xfffffffe ;  /* 0xfffffffe050e7836 */ /* 0x040fe20000000000 */
[----:B------:R-:W-:Y:S01]  /*0190*/  IADD3 R12, P0, PT, R12, UR4, RZ ;  /* 0x000000040c0c7c10 */ /* 0x000fe2000ff1e0ff */
[C---:B------:R-:W-:Y:S01]  /*01a0*/  VIADD R24, R5.reuse, 0x1 ;  /* 0x0000000105187836 */ /* 0x040fe20000000000 */
[----:B------:R-:W-:Y:S01]  /*01b0*/  IADD3 R16, P2, PT, R16, UR4, RZ ;  /* 0x0000000410107c10 */ /* 0x000fe2000ff5e0ff */
[C---:B------:R-:W-:Y:S01]  /*01c0*/  VIADD R22, R5.reuse, 0x2 ;  /* 0x0000000205167836 */ /* 0x040fe20000000000 */
[----:B------:R-:W-:Y:S01]  /*01d0*/  IADD3 R14, P1, PT, R14, UR4, RZ ;  /* 0x000000040e0e7c10 */ /* 0x000fe2000ff3e0ff */
[----:B------:R-:W-:Y:S01]  /*01e0*/  IMAD.X R13, RZ, RZ, UR5, P0 ;  /* 0x00000005ff0d7e24 */ /* 0x000fe200080e06ff */
[----:B------:R-:W-:Y:S01]  /*01f0*/  IADD3 R26, P0, PT, R5, UR4, RZ ;  /* 0x00000004051a7c10 */ /* 0x000fe2000ff1e0ff */
[----:B------:R-:W-:-:S02]  /*0200*/  IMAD.X R17, RZ, RZ, UR5, P2 ;  /* 0x00000005ff117e24 */ /* 0x000fc400090e06ff */
[C---:B------:R-:W-:Y:S01]  /*0210*/  VIADD R20, R5.reuse, 0x3 ;  /* 0x0000000305147836 */ /* 0x040fe20000000000 */
[----:B------:R-:W2:Y:S01]  /*0220*/  LDG.E.U8 R2, desc[UR6][R12.64] ;  /* 0x000000060c027981 */ /* 0x000ea2000c1e1100 */
[----:B------:R-:W-:Y:S01]  /*0230*/  IADD3.X R27, PT, PT, RZ, UR5, RZ, P0, !PT ;  /* 0x00000005ff1b7c10 */ /* 0x000fe200087fe4ff */
[----:B------:R-:W-:Y:S01]  /*0240*/  VIADD R0, R5, 0x4 ;  /* 0x0000000405007836 */ /* 0x000fe20000000000 */
[----:B------:R-:W-:Y:S01]  /*0250*/  IADD3 R24, P0, PT, R24, UR4, RZ ;  /* 0x0000000418187c10 */ /* 0x000fe2000ff1e0ff */
[----:B------:R-:W-:Y:S01]  /*0260*/  IMAD.X R15, RZ, RZ, UR5, P1 ;  /* 0x00000005ff0f7e24 */ /* 0x000fe200088e06ff */
[----:B------:R0:W3:Y:S01]  /*0270*/  LDG.E.U8 R18, desc[UR6][R16.64] ;  /* 0x0000000610127981 */ /* 0x0000e2000c1e1100 */
[----:B------:R-:W-:Y:S02]  /*0280*/  IADD3 R22, P1, PT, R22, UR4, RZ ;  /* 0x0000000416167c10 */ /* 0x000fe4000ff3e0ff */
[----:B------:R-:W-:Y:S01]  /*0290*/  IMAD.X R25, RZ, RZ, UR5, P0 ;  /* 0x00000005ff197e24 */ /* 0x000fe200080e06ff */
[----:B------:R-:W-:Y:S01]  /*02a0*/  IADD3 R20, P2, PT, R20, UR4, RZ ;  /* 0x0000000414147c10 */ /* 0x000fe2000ff5e0ff */
[----:B------:R-:W4:Y:S04]  /*02b0*/  LDG.E.U8 R19, desc[UR6][R14.64] ;  /* 0x000000060e137981 */ /* 0x000f28000c1e1100 */
[----:B------:R1:W5:Y:S01]  /*02c0*/  LDG.E.U8 R10, desc[UR6][R26.64] ;  /* 0x000000061a0a7981 */ /* 0x000362000c1e1100 */
[----:B0-----:R-:W-:Y:S01]  /*02d0*/  IADD3 R16, P0, PT, R0, UR4, RZ ;  /* 0x0000000400107c10 */ /* 0x001fe2000ff1e0ff */
[----:B------:R-:W-:-:S02]  /*02e0*/  IMAD.X R23, RZ, RZ, UR5, P1 ;  /* 0x00000005ff177e24 */ /* 0x000fc400088e06ff */
[----:B------:R-:W-:Y:S01]  /*02f0*/  IMAD.X R21, RZ, RZ, UR5, P2 ;  /* 0x00000005ff157e24 */ /* 0x000fe200090e06ff */
[----:B------:R1:W5:Y:S01]  /*0300*/  LDG.E.U8 R12, desc[UR6][R24.64] ;  /* 0x00000006180c7981 */ /* 0x000362000c1e1100 */
[----:B------:R-:W-:-:S03]  /*0310*/  IMAD.X R17, RZ, RZ, UR5, P0 ;  /* 0x00000005ff117e24 */ /* 0x000fc600080e06ff */
[----:B------:R1:W5:Y:S04]  /*0320*/  LDG.E.U8 R13, desc[UR6][R22.64] ;  /* 0x00000006160d7981 */ /* 0x000368000c1e1100 */
[----:B------:R1:W5:Y:S04]  /*0330*/  LDG.E.U8 R14, desc[UR6][R20.64] ;  /* 0x00000006140e7981 */ /* 0x000368000c1e1100 */
[----:B------:R1:W5:Y:S01]  /*0340*/  LDG.E.U8 R15, desc[UR6][R16.64] ;  /* 0x00000006100f7981 */ /* 0x000362000c1e1100 */
[----:B------:R-:W-:Y:S01]  /*0350*/  BSSY.RECONVERGENT B0, `(.L_x_8) ;  /* 0x0000025000007945 */ /* 0x000fe20003800200 */
[----:B------:R-:W-:Y:S01]  /*0360*/  VIADD R4, R4, 0x8 ;  /* 0x0000000804047836 */ /* 0x000fe20000000000 */
[----:B--2---:R-:W-:-:S02]  /*0370*/  ISETP.NE.AND P1, PT, R2, RZ, PT ;  /* 0x000000ff0200720c */ /* 0x004fc40003f25270 */
[----:B---3--:R-:W-:Y:S02]  /*0380*/  ISETP.NE.AND P0, PT, R18, RZ, PT ;  /* 0x000000ff1200720c */ /* 0x008fe40003f05270 */
[----:B----4-:R-:W-:-:S09]  /*0390*/  ISETP.NE.AND P3, PT, R19, RZ, PT ;  /* 0x000000ff1300720c */ /* 0x010fd20003f65270 */
[----:B-1----:R-:W-:Y:S05]  /*03a0*/  @!P1 BRA `(.L_x_9) ;  /* 0x00000000007c9947 */ /* 0x002fea0003800000 */
[----:B------:R-:W0:Y:S01]  /*03b0*/  I2F.U32.RP R20, UR10 ;  /* 0x0000000a00147d06 */ /* 0x000e220008209000 */
[----:B------:R-:W-:Y:S01]  /*03c0*/  VIADD R0, R3, 0xfffffffd ;  /* 0xfffffffd03007836 */ /* 0x000fe20000000000 */
[----:B------:R-:W-:-:S06]  /*03d0*/  ISETP.NE.U32.AND P2, PT, RZ, UR10, PT ;  /* 0x0000000aff007c0c */ /* 0x000fcc000bf45070 */
[----:B0-----:R-:W0:Y:S02]  /*03e0*/  MUFU.RCP R20, R20 ;  /* 0x0000001400147308 */ /* 0x001e240000001000 */
[----:B0-----:R-:W-:-:S06]  /*03f0*/  VIADD R16, R20, 0xffffffe ;  /* 0x0ffffffe14107836 */ /* 0x001fcc0000000000 */
[----:B------:R0:W1:Y:S02]  /*0400*/  F2I.FTZ.U32.TRUNC.NTZ R17, R16 ;  /* 0x0000001000117305 */ /* 0x000064000021f000 */
[----:B0-----:R-:W-:Y:S02]  /*0410*/  IMAD.MOV.U32 R16, RZ, RZ, RZ ;  /* 0x000000ffff107224 */ /* 0x001fe400078e00ff */
[----:B-1----:R-:W-:-:S04]  /*0420*/  IMAD.MOV R21, RZ, RZ, -R17 ;  /* 0x000000ffff157224 */ /* 0x002fc800078e0a11 */
[----:B------:R-:W-:-:S04]  /*0430*/  IMAD R21, R21, UR10, RZ ;  /* 0x0000000a15157c24 */ /* 0x000fc8000f8e02ff */
[----:B------:R-:W-:-:S06]  /*0440*/  IMAD.HI.U32 R17, R17, R21, R16 ;  /* 0x0000001511117227 */ /* 0x000fcc00078e0010 */
[----:B------:R-:W-:-:S04]  /*0450*/  IMAD.HI.U32 R17, R17, R0, RZ ;  /* 0x0000000011117227 */ /* 0x000fc800078e00ff */
[----:B------:R-:W-:-:S04]  /*0460*/  IMAD.MOV R17, RZ, RZ, -R17 ;  /* 0x000000ffff117224 */ /* 0x000fc800078e0a11 */
[----:B------:R-:W-:-:S05]  /*0470*/  IMAD R0, R17, UR10, R0 ;  /* 0x0000000a11007c24 */ /* 0x000fca000f8e0200 */
[----:B------:R-:W-:-:S13]  /*0480*/  ISETP.GE.U32.AND P1, PT, R0, UR10, PT ;  /* 0x0000000a00007c0c */ /* 0x000fda000bf26070 */
[----:B------:R-:W-:-:S05]  /*0490*/  @P1 VIADD R0, R0, -UR10 ;  /* 0x8000000a00001c36 */ /* 0x000fca0008000000 */
[----:B------:R-:W-:-:S13]  /*04a0*/  ISETP.GE.U32.AND P1, PT, R0, UR10, PT ;  /* 0x0000000a00007c0c */ /* 0x000fda000bf26070 */
[----:B------:R-:W-:Y:S01]  /*04b0*/  @P1 VIADD R0, R0, -UR10 ;  /* 0x8000000a00001c36 */ /* 0x000fe20008000000 */
[----:B------:R-:W-:-:S04]  /*04c0*/  @!P2 LOP3.LUT R0, RZ, UR10, RZ, 0x33, !PT ;  /* 0x0000000aff00ac12 */ /* 0x000fc8000f8e33ff */
[----:B------:R-:W-:Y:S02]  /*04d0*/  SHF.R.S32.HI R17, RZ, 0x1f, R0 ;  /* 0x0000001fff117819 */ /* 0x000fe40000011400 */
[----:B------:R-:W-:-:S04]  /*04e0*/  IADD3 R16, P1, PT, R0, UR8, RZ ;  /* 0x0000000800107c10 */ /* 0x000fc8000ff3e0ff */
[----:B------:R-:W-:-:S05]  /*04f0*/  IADD3.X R17, PT, PT, R17, UR9, RZ, P1, !PT ;  /* 0x0000000911117c10 */ /* 0x000fca0008ffe4ff */
[----:B------:R-:W2:Y:S01]  /*0500*/  LDG.E.S8 R0, desc[UR6][R16.64] ;  /* 0x0000000610007981 */ /* 0x000ea2000c1e1300 */
[----:B------:R-:W-:-:S04]  /*0510*/  PRMT R2, R2, 0x8880, RZ ;  /* 0x0000888002027816 */ /* 0x000fc800000000ff */
[----:B------:R-:W-:-:S04]  /*0520*/  PRMT R2, R2, 0x7710, RZ ;  /* 0x0000771002027816 */ /* 0x000fc800000000ff */
[CC--:B--2---:R-:W-:Y:S02]  /*0530*/  VIMNMX.S16x2 R20, PT, PT, R2.reuse, R0.reuse, PT ;  /* 0x0000000002147248 */ /* 0x0c4fe40003fe0300 */
[----:B------:R-:W-:Y:S02]  /*0540*/  VIMNMX.S16x2 R0, PT, PT, R2, R0, !PT ;  /* 0x0000000002007248 */ /* 0x000fe40007fe0300 */
[----:B------:R-:W-:-:S04]  /*0550*/  IADD3 R20, PT, PT, RZ, -R20, RZ ;  /* 0x80000014ff147210 */ /* 0x000fc80007ffe0ff */
[----:B------:R-:W-:-:S05]  /*0560*/  PRMT R21, R20, 0x7710, RZ ;  /* 0x0000771014157816 */ /* 0x000fca00000000ff */
[----:B------:R-:W-:-:S05]  /*0570*/  IMAD.IADD R0, R0, 0x1, R21 ;  /* 0x0000000100007824 */ /* 0x000fca00078e0215 */
[----:B------:R-:W-:-:S05]  /*0580*/  LOP3.LUT R21, R0, 0xffff, RZ, 0xc0, !PT ;  /* 0x0000ffff00157812 */ /* 0x000fca00078ec0ff */
[----:B------:R-:W-:-:S07]  /*0590*/  IMAD.IADD R8, R8, 0x1, R21 ;  /* 0x0000000108087824 */ /* 0x000fce00078e0215 */
.L_x_9:
[----:B------:R-:W-:Y:S05]  /*05a0*/  BSYNC.RECONVERGENT B0 ;  /* 0x0000000000007941 */ /* 0x000fea0003800200 */
.L_x_8:
[----:B------:R-:W-:Y:S04]  /*05b0*/  BSSY.RECONVERGENT B0, `(.L_x_10) ;  /* 0x0000021000007945 */ /* 0x000fe80003800200 */
[----:B------:R-:W-:Y:S05]  /*05c0*/  @!P3 BRA `(.L_x_11) ;  /* 0x00000000007cb947 */ /* 0x000fea0003800000 */
        /* <DEDUP_REMOVED lines=25> */
[----:B------:R-:W-:-:S03]  /*0760*/  VIMNMX.S16x2 R0, PT, PT, R2, R0, !PT ;  /* 0x0000000002007248 */ /* 0x000fc60007fe0300 */
[----:B------:R-:W-:-:S05]  /*0770*/  IMAD.MOV R19, RZ, RZ, -R19 ;  /* 0x000000ffff137224 */ /* 0x000fca00078e0a13 */
[----:B------:R-:W-:-:S05]  /*0780*/  PRMT R19, R19, 0x7710, RZ ;  /* 0x0000771013137816 */ /* 0x000fca00000000ff */
[----:B------:R-:W-:-:S05]  /*0790*/  IMAD.IADD R0, R0, 0x1, R19 ;  /* 0x0000000100007824 */ /* 0x000fca00078e0213 */
[----:B------:R-:W-:-:S05]  /*07a0*/  LOP3.LUT R19, R0, 0xffff, RZ, 0xc0, !PT ;  /* 0x0000ffff00137812 */ /* 0x000fca00078ec0ff */
[----:B------:R-:W-:-:S07]  /*07b0*/  IMAD.IADD R8, R8, 0x1, R19 ;  /* 0x0000000108087824 */ /* 0x000fce00078e0213 */
.L_x_11:
[----:B------:R-:W-:Y:S05]  /*07c0*/  BSYNC.RECONVERGENT B0 ;  /* 0x0000000000007941 */ /* 0x000fea0003800200 */
.L_x_10:
        /* <DEDUP_REMOVED lines=8> */
[----:B0-----:R-:W-:Y:S01]  /*0850*/  IMAD.MOV.U32 R16, RZ, RZ, RZ ;  /* 0x000000ffff107224 */ /* 0x001fe200078e00ff */
[----:B-1----:R-:W-:-:S05]  /*0860*/  IADD3 R21, PT, PT, RZ, -R17, RZ ;  /* 0x80000011ff157210 */ /* 0x002fca0007ffe0ff */
        /* <DEDUP_REMOVED lines=23> */
.L_x_13:
[----:B------:R-:W-:Y:S05]  /*09e0*/  BSYNC.RECONVERGENT B0 ;  /* 0x0000000000007941 */ /* 0x000fea0003800200 */
.L_x_12:
[----:B-----5:R-:W-:Y:S01]  /*09f0*/  ISETP.NE.AND P5, PT, R10, RZ, PT ;  /* 0x000000ff0a00720c */ /* 0x020fe20003fa5270 */
[----:B------:R-:W-:Y:S01]  /*0a00*/  BSSY.RECONVERGENT B0, `(.L_x_14) ;  /* 0x0000025000007945 */ /* 0x000fe20003800200 */
[----:B------:R-:W-:Y:S02]  /*0a10*/  ISETP.NE.AND P0, PT, R4, RZ, PT ;  /* 0x000000ff0400720c */ /* 0x000fe40003f05270 */
[----:B------:R-:W-:Y:S02]  /*0a20*/  ISETP.NE.AND P4, PT, R12, RZ, PT ;  /* 0x000000ff0c00720c */ /* 0x000fe40003f85270 */
[----:B------:R-:W-:Y:S02]  /*0a30*/  ISETP.NE.AND P1, PT, R13, RZ, PT ;  /* 0x000000ff0d00720c */ /* 0x000fe40003f25270 */
[----:B------:R-:W-:Y:S02]  /*0a40*/  ISETP.NE.AND P2, PT, R14, RZ, PT ;  /* 0x000000ff0e00720c */ /* 0x000fe40003f45270 */
[----:B------:R-:W-:-:S03]  /*0a50*/  ISETP.NE.AND P3, PT, R15, RZ, PT ;  /* 0x000000ff0f00720c */ /* 0x000fc60003f65270 */
[----:B------:R-:W-:Y:S10]  /*0a60*/  @!P5 BRA `(.L_x_15) ;  /* 0x000000000078d947 */ /* 0x000ff40003800000 */
[----:B------:R-:W0:Y:S01]  /*0a70*/  I2F.U32.RP R2, UR10 ;  /* 0x0000000a00027d06 */ /* 0x000e220008209000 */
[----:B------:R-:W-:Y:S01]  /*0a80*/  IMAD.MOV.U32 R16, RZ, RZ, RZ ;  /* 0x000000ffff107224 */ /* 0x000fe200078e00ff */
[----:B------:R-:W-:-:S06]  /*0a90*/  ISETP.NE.U32.AND P6, PT, RZ, UR10, PT ;  /* 0x0000000aff007c0c */ /* 0x000fcc000bfc5070 */
[----:B0-----:R-:W0:Y:S02]  /*0aa0*/  MUFU.RCP R2, R2 ;  /* 0x0000000200027308 */ /* 0x001e240000001000 */
[----:B0-----:R-:W-:-:S06]  /*0ab0*/  VIADD R17, R2, 0xffffffe ;  /* 0x0ffffffe02117836 */ /* 0x001fcc0000000000 */
[----:B------:R-:W0:Y:S02]  /*0ac0*/  F2I.FTZ.U32.TRUNC.NTZ R17, R17 ;  /* 0x0000001100117305 */ /* 0x000e24000021f000 */
[----:B0-----:R-:W-:-:S04]  /*0ad0*/  IMAD.MOV R19, RZ, RZ, -R17 ;  /* 0x000000ffff137224 */ /* 0x001fc800078e0a11 */
        /* <DEDUP_REMOVED lines=8> */
[----:B------:R-:W-:Y:S02]  /*0b60*/  @P5 IADD3 R16, PT, PT, R16, -UR10, RZ ;  /* 0x8000000a10105c10 */ /* 0x000fe4000fffe0ff */
        /* <DEDUP_REMOVED lines=14> */
.L_x_15:
[----:B------:R-:W-:Y:S05]  /*0c50*/  BSYNC.RECONVERGENT B0 ;  /* 0x0000000000007941 */ /* 0x000fea0003800200 */
.L_x_14:
        /* <DEDUP_REMOVED lines=33> */
.L_x_17:
[----:B------:R-:W-:Y:S05]  /*0e70*/  BSYNC.RECONVERGENT B0 ;  /* 0x0000000000007941 */ /* 0x000fea0003800200 */
.L_x_16:
[----:B------:R-:W-:Y:S04]  /*0e80*/  BSSY.RECONVERGENT B0, `(.L_x_18) ;  /* 0x0000021000007945 */ /* 0x000fe80003800200 */
[----:B------:R-:W-:Y:S05]  /*0e90*/  @!P1 BRA `(.L_x_19) ;  /* 0x00000000007c9947 */ /* 0x000fea0003800000 */
[----:B------:R-:W0:Y:S01]  /*0ea0*/  I2F.U32.RP R10, UR10 ;  /* 0x0000000a000a7d06 */ /* 0x000e220008209000 */
[----:B------:R-:W-:Y:S01]  /*0eb0*/  VIADD R0, R3, 0x2 ;  /* 0x0000000203007836 */ /* 0x000fe20000000000 */
[----:B------:R-:W-:-:S06]  /*0ec0*/  ISETP.NE.U32.AND P4, PT, RZ, UR10, PT ;  /* 0x0000000aff007c0c */ /* 0x000fcc000bf85070 */
[----:B0-----:R-:W0:Y:S02]  /*0ed0*/  MUFU.RCP R10, R10 ;  /* 0x0000000a000a7308 */ /* 0x001e240000001000 */
[----:B0-----:R-:W-:-:S06]  /*0ee0*/  IADD3 R16, PT, PT, R10, 0xffffffe, RZ ;  /* 0x0ffffffe0a107810 */ /* 0x001fcc0007ffe0ff */
        /* <DEDUP_REMOVED lines=26> */
.L_x_19:
[----:B------:R-:W-:Y:S05]  /*1090*/  BSYNC.RECONVERGENT B0 ;  /* 0x0000000000007941 */ /* 0x000fea0003800200 */
.L_x_18:
        /* <DEDUP_REMOVED lines=12> */
[----:B------:R-:W-:-:S05]  /*1160*/  IMAD.HI.U32 R2, R17, R0, RZ ;  /* 0x0000000011027227 */ /* 0x000fca00078e00ff */
[----:B------:R-:W-:-:S05]  /*1170*/  IADD3 R13, PT, PT, -R2, RZ, RZ ;  /* 0x000000ff020d7210 */ /* 0x000fca0007ffe1ff */
        /* <DEDUP_REMOVED lines=19> */
.L_x_21:
[----:B------:R-:W-:Y:S05]  /*12b0*/  BSYNC.RECONVERGENT B0 ;  /* 0x0000000000007941 */ /* 0x000fea0003800200 */
.L_x_20:
        /* <DEDUP_REMOVED lines=29> */
[----:B------:R-:W-:-:S04]  /*1490*/  PRMT R15, R2, 0x7710, RZ ;  /* 0x00007710020f7816 */ /* 0x000fc800000000ff */
[----:B------:R-:W-:-:S04]  /*14a0*/  IADD3 R0, PT, PT, R0, R15, RZ ;  /* 0x0000000f00007210 */ /* 0x000fc80007ffe0ff */
[----:B------:R-:W-:-:S05]  /*14b0*/  LOP3.LUT R15, R0, 0xffff, RZ, 0xc0, !PT ;  /* 0x0000ffff000f7812 */ /* 0x000fca00078ec0ff */
[----:B------:R-:W-:-:S07]  /*14c0*/  IMAD.IADD R8, R8, 0x1, R15 ;  /* 0x0000000108087824 */ /* 0x000fce00078e020f */
.L_x_23:
[----:B------:R-:W-:Y:S05]  /*14d0*/  BSYNC.RECONVERGENT B0 ;  /* 0x0000000000007941 */ /* 0x000fea0003800200 */
.L_x_22:
[----:B------:R-:W-:Y:S02]  /*14e0*/  VIADD R5, R5, 0x8 ;  /* 0x0000000805057836 */ /* 0x000fe40000000000 */
[----:B------:R-:W-:Y:S01]  /*14f0*/  VIADD R3, R3, 0x8 ;  /* 0x0000000803037836 */ /* 0x000fe20000000000 */
[----:B------:R-:W-:Y:S06]  /*1500*/  @P0 BRA `(.L_x_24) ;  /* 0xffffffec00140947 */ /* 0x000fec000383ffff */
.L_x_7:
[----:B------:R-:W-:-:S13]  /*1510*/  ISETP.NE.AND P0, PT, R7, RZ, PT ;  /* 0x000000ff0700720c */ /* 0x000fda0003f05270 */
[----:B------:R-:W-:Y:S05]  /*1520*/  @!P0 BRA `(.L_x_6) ;  /* 0x0000001000b88947 */ /* 0x000fea0003800000 */
[----:B------:R-:W0:Y:S01]  /*1530*/  LDCU UR8, c[0x0][0x398] ;  /* 0x00007300ff0877ac */ /* 0x000e220008000800 */
[----:B------:R-:W-:Y:S01]  /*1540*/  ISETP.GE.U32.AND P0, PT, R7, 0x4, PT ;  /* 0x000000040700780c */ /* 0x000fe20003f06070 */
[----:B0-----:R-:W-:-:S12]  /*1550*/  ULOP3.LUT UR4, UR8, 0x3, URZ, 0xc0, !UPT ;  /* 0x0000000308047892 */ /* 0x001fd8000f8ec0ff */
[----:B------:R-:W-:Y:S05]  /*1560*/  @!P0 BRA `(.L_x_25) ;  /* 0x0000000800948947 */ /* 0x000fea0003800000 */
[----:B------:R-:W0:Y:S01]  /*1570*/  LDCU.64 UR10, c[0x0][0x380] ;  /* 0x00007000ff0a77ac */ /* 0x000e220008000a00 */
[----:B------:R-:W-:Y:S01]  /*1580*/  IMAD R18, R11, UR8, R6 ;  /* 0x000000080b127c24 */ /* 0x000fe2000f8e0206 */
[----:B------:R-:W1:Y:S03]  /*1590*/  LDCU UR5, c[0x0][0x39c] ;  /* 0x00007380ff0577ac */ /* 0x000e660008000800 */
[C---:B------:R-:W-:Y:S02]  /*15a0*/  VIADD R14, R18.reuse, 0x1 ;  /* 0x00000001120e7836 */ /* 0x040fe40000000000 */
[C---:B------:R-:W-:Y:S01]  /*15b0*/  VIADD R16, R18.reuse, 0x2 ;  /* 0x0000000212107836 */ /* 0x040fe20000000000 */
[C---:B0-----:R-:W-:Y:S01]  /*15c0*/  IADD3 R12, P0, PT, R18.reuse, UR10, RZ ;  /* 0x0000000a120c7c10 */ /* 0x041fe2000ff1e0ff */
[----:B------:R-:W-:Y:S01]  /*15d0*/  VIADD R18, R18, 0x3 ;  /* 0x0000000312127836 */ /* 0x000fe20000000000 */
[----:B------:R-:W-:-:S03]  /*15e0*/  IADD3 R14, P1, PT, R14, UR10, RZ ;  /* 0x0000000a0e0e7c10 */ /* 0x000fc6000ff3e0ff */
[----:B------:R-:W-:Y:S01]  /*15f0*/  IMAD.X R13, RZ, RZ, UR11, P0 ;  /* 0x0000000bff0d7e24 */ /* 0x000fe200080e06ff */
[----:B------:R-:W-:Y:S01]  /*1600*/  IADD3 R16, P0, PT, R16, UR10, RZ ;  /* 0x0000000a10107c10 */ /* 0x000fe2000ff1e0ff */
[----:B------:R-:W-:Y:S01]  /*1610*/  IMAD.X R15, RZ, RZ, UR11, P1 ;  /* 0x0000000bff0f7e24 */ /* 0x000fe200088e06ff */
[----:B------:R-:W-:Y:S02]  /*1620*/  IADD3 R18, P2, PT, R18, UR10, RZ ;  /* 0x0000000a12127c10 */ /* 0x000fe4000ff5e0ff */
[----:B------:R-:W2:Y:S01]  /*1630*/  LDG.E.U8 R5, desc[UR6][R12.64] ;  /* 0x000000060c057981 */ /* 0x000ea2000c1e1100 */
[----:B------:R-:W-:Y:S02]  /*1640*/  IMAD.X R17, RZ, RZ, UR11, P0 ;  /* 0x0000000bff117e24 */ /* 0x000fe400080e06ff */
[----:B------:R-:W-:Y:S01]  /*1650*/  IMAD.X R19, RZ, RZ, UR11, P2 ;  /* 0x0000000bff137e24 */ /* 0x000fe200090e06ff */
[----:B------:R-:W3:Y:S04]  /*1660*/  LDG.E.U8 R4, desc[UR6][R14.64] ;  /* 0x000000060e047981 */ /* 0x000ee8000c1e1100 */
[----:B------:R-:W4:Y:S04]  /*1670*/  LDG.E.U8 R3, desc[UR6][R16.64] ;  /* 0x0000000610037981 */ /* 0x000f28000c1e1100 */
[----:B------:R-:W5:Y:S01]  /*1680*/  LDG.E.U8 R0, desc[UR6][R18.64] ;  /* 0x0000000612007981 */ /* 0x000f62000c1e1100 */
[----:B-1----:R-:W-:Y:S01]  /*1690*/  IMAD R2, R9, UR5, R6 ;  /* 0x0000000509027c24 */ /* 0x002fe2000f8e0206 */
[----:B------:R-:W-:Y:S01]  /*16a0*/  BSSY.RECONVERGENT B0, `(.L_x_26) ;  /* 0x0000026000007945 */ /* 0x000fe20003800200 */
[----:B--2---:R-:W-:-:S02]  /*16b0*/  ISETP.NE.AND P3, PT, R5, RZ, PT ;  /* 0x000000ff0500720c */ /* 0x004fc40003f65270 */
[----:B---3--:R-:W-:Y:S02]  /*16c0*/  ISETP.NE.AND P2, PT, R4, RZ, PT ;  /* 0x000000ff0400720c */ /* 0x008fe40003f45270 */
[----:B----4-:R-:W-:Y:S02]  /*16d0*/  ISETP.NE.AND P1, PT, R3, RZ, PT ;  /* 0x000000ff0300720c */ /* 0x010fe40003f25270 */
[----:B-----5:R-:W-:-:S07]  /*16e0*/  ISETP.NE.AND P0, PT, R0, RZ, PT ;  /* 0x000000ff0000720c */ /* 0x020fce0003f05270 */
[----:B------:R-:W-:Y:S06]  /*16f0*/  @!P3 BRA `(.L_x_27) ;  /* 0x000000000080b947 */ /* 0x000fec0003800000 */
[----:B------:R-:W0:Y:S01]  /*1700*/  I2F.U32.RP R10, UR8 ;  /* 0x00000008000a7d06 */ /* 0x000e220008209000 */
[----:B------:R-:W-:Y:S01]  /*1710*/  IMAD.MOV.U32 R12, RZ, RZ, RZ ;  /* 0x000000ffff0c7224 */ /* 0x000fe200078e00ff */
[----:B------:R-:W-:Y:S01]  /*1720*/  ISETP.NE.U32.AND P4, PT, RZ, UR8, PT ;  /* 0x00000008ff007c0c */ /* 0x000fe2000bf85070 */
[----:B------:R-:W1:Y:S05]  /*1730*/  LDCU.64 UR12, c[0x0][0x388] ;  /* 0x00007100ff0c77ac */ /* 0x000e6a0008000a00 */
[----:B0-----:R-:W0:Y:S02]  /*1740*/  MUFU.RCP R10, R10 ;  /* 0x0000000a000a7308 */ /* 0x001e240000001000 */
[----:B0-----:R-:W-:-:S06]  /*1750*/  VIADD R13, R10, 0xffffffe ;  /* 0x0ffffffe0a0d7836 */ /* 0x001fcc0000000000 */
[----:B------:R-:W0:Y:S02]  /*1760*/  F2I.FTZ.U32.TRUNC.NTZ R13, R13 ;  /* 0x0000000d000d7305 */ /* 0x000e24000021f000 */
[----:B0-----:R-:W-:-:S04]  /*1770*/  IMAD.MOV R7, RZ, RZ, -R13 ;  /* 0x000000ffff077224 */ /* 0x001fc800078e0a0d */
        /* <DEDUP_REMOVED lines=11> */
[----:B-1----:R-:W-:-:S04]  /*1830*/  IADD3 R12, P3, PT, R12, UR12, RZ ;  /* 0x0000000c0c0c7c10 */ /* 0x002fc8000ff7e0ff */
[----:B------:R-:W-:-:S05]  /*1840*/  IADD3.X R13, PT, PT, R7, UR13, RZ, P3, !PT ;  /* 0x0000000d070d7c10 */ /* 0x000fca0009ffe4ff */
[----:B------:R-:W2:Y:S01]  /*1850*/  LDG.E.S8 R12, desc[UR6][R12.64] ;  /* 0x000000060c0c7981 */ /* 0x000ea2000c1e1300 */
[----:B------:R-:W-:-:S04]  /*1860*/  PRMT R10, R5, 0x8880, RZ ;  /* 0x00008880050a7816 */ /* 0x000fc800000000ff */
[----:B------:R-:W-:-:S04]  /*1870*/  PRMT R10, R10, 0x7710, RZ ;  /* 0x000077100a0a7816 */ /* 0x000fc800000000ff */
[CC--:B--2---:R-:W-:Y:S02]  /*1880*/  VIMNMX.S16x2 R5, PT, PT, R10.reuse, R12.reuse, PT ;  /* 0x0000000c0a057248 */ /* 0x0c4fe40003fe0300 */
[----:B------:R-:W-:-:S03]  /*1890*/  VIMNMX.S16x2 R7, PT, PT, R10, R12, !PT ;  /* 0x0000000c0a077248 */ /* 0x000fc60007fe0300 */
[--C-:B------:R-:W-:Y:S01]  /*18a0*/  IMAD.MOV R10, RZ, RZ, -R5.reuse ;  /* 0x000000ffff0a7224 */ /* 0x100fe200078e0a05 */
[----:B------:R-:W-:-:S04]  /*18b0*/  PRMT R5, R7, 0x7610, R5 ;  /* 0x0000761007057816 */ /* 0x000fc80000000005 */
[----:B------:R-:W-:-:S05]  /*18c0*/  PRMT R10, R10, 0x7710, RZ ;  /* 0x000077100a0a7816 */ /* 0x000fca00000000ff */
[----:B------:R-:W-:-:S05]  /*18d0*/  IMAD.IADD R5, R5, 0x1, R10 ;  /* 0x0000000105057824 */ /* 0x000fca00078e020a */
[----:B------:R-:W-:-:S05]  /*18e0*/  LOP3.LUT R5, R5, 0xffff, RZ, 0xc0, !PT ;  /* 0x0000ffff05057812 */ /* 0x000fca00078ec0ff */
[----:B------:R-:W-:-:S07]  /*18f0*/  IMAD.IADD R8, R8, 0x1, R5 ;  /* 0x0000000108087824 */ /* 0x000fce00078e0205 */
.L_x_27:
[----:B------:R-:W-:Y:S05]  /*1900*/  BSYNC.RECONVERGENT B0 ;  /* 0x0000000000007941 */ /* 0x000fea0003800200 */
.L_x_26:
[----:B------:R-:W-:Y:S04]  /*1910*/  BSSY.RECONVERGENT B0, `(.L_x_28) ;  /* 0x0000022000007945 */ /* 0x000fe80003800200 */
[----:B------:R-:W-:Y:S05]  /*1920*/  @!P2 BRA `(.L_x_29) ;  /* 0x000000000080a947 */ /* 0x000fea0003800000 */
[----:B------:R-:W0:Y:S01]  /*1930*/  I2F.U32.RP R14, UR8 ;  /* 0x00000008000e7d06 */ /* 0x000e220008209000 */
[----:B------:R-:W1:Y:S01]  /*1940*/  LDCU.64 UR12, c[0x0][0x388] ;  /* 0x00007100ff0c77ac */ /* 0x000e620008000a00 */
[----:B------:R-:W-:-:S06]  /*1950*/  ISETP.NE.U32.AND P3, PT, RZ, UR8, PT ;  /* 0x00000008ff007c0c */ /* 0x000fcc000bf65070 */
[----:B0-----:R-:W0:Y:S02]  /*1960*/  MUFU.RCP R14, R14 ;  /* 0x0000000e000e7308 */ /* 0x001e240000001000 */
[----:B0-----:R-:W-:-:S06]  /*1970*/  VIADD R12, R14, 0xffffffe ;  /* 0x0ffffffe0e0c7836 */ /* 0x001fcc0000000000 */
[----:B------:R0:W2:Y:S02]  /*1980*/  F2I.FTZ.U32.TRUNC.NTZ R13, R12 ;  /* 0x0000000c000d7305 */ /* 0x0000a4000021f000 */
[----:B0-----:R-:W-:Y:S02]  /*1990*/  IMAD.MOV.U32 R12, RZ, RZ, RZ ;  /* 0x000000ffff0c7224 */ /* 0x001fe400078e00ff */
[----:B--2---:R-:W-:-:S04]  /*19a0*/  IMAD.MOV R5, RZ, RZ, -R13 ;  /* 0x000000ffff057224 */ /* 0x004fc800078e0a0d */
[----:B------:R-:W-:-:S04]  /*19b0*/  IMAD R5, R5, UR8, RZ ;  /* 0x0000000805057c24 */ /* 0x000fc8000f8e02ff */
[----:B------:R-:W-:-:S04]  /*19c0*/  IMAD.HI.U32 R10, R13, R5, R12 ;  /* 0x000000050d0a7227 */ /* 0x000fc800078e000c */
[----:B------:R-:W-:-:S04]  /*19d0*/  VIADD R5, R2, 0x1 ;  /* 0x0000000102057836 */ /* 0x000fc80000000000 */
        /* <DEDUP_REMOVED lines=21> */
.L_x_29:
[----:B------:R-:W-:Y:S05]  /*1b30*/  BSYNC.RECONVERGENT B0 ;  /* 0x0000000000007941 */ /* 0x000fea0003800200 */
.L_x_28:
[----:B------:R-:W-:Y:S04]  /*1b40*/  BSSY.RECONVERGENT B0, `(.L_x_30) ;  /* 0x0000023000007945 */ /* 0x000fe80003800200 */
[----:B------:R-:W-:Y:S05]  /*1b50*/  @!P1 BRA `(.L_x_31) ;  /* 0x0000000000849947 */ /* 0x000fea0003800000 */
        /* <DEDUP_REMOVED lines=33> */
.L_x_31:
[----:B------:R-:W-:Y:S05]  /*1d70*/  BSYNC.RECONVERGENT B0 ;  /* 0x0000000000007941 */ /* 0x000fea0003800200 */
.L_x_30:
[----:B------:R-:W-:Y:S04]  /*1d80*/  BSSY.RECONVERGENT B0, `(.L_x_32) ;  /* 0x0000022000007945 */ /* 0x000fe80003800200 */
[----:B------:R-:W-:Y:S05]  /*1d90*/  @!P0 BRA `(.L_x_33) ;  /* 0x0000000000808947 */ /* 0x000fea0003800000 */
[----:B------:R-:W0:Y:S01]  /*1da0*/  I2F.U32.RP R7, UR8 ;  /* 0x0000000800077d06 */ /* 0x000e220008209000 */
[----:B------:R-:W-:Y:S01]  /*1db0*/  ISETP.NE.U32.AND P1, PT, RZ, UR8, PT ;  /* 0x00000008ff007c0c */ /* 0x000fe2000bf25070 */
[----:B------:R-:W1:Y:S06]  /*1dc0*/  LDCU.64 UR10, c[0x0][0x388] ;  /* 0x00007100ff0a77ac */ /* 0x000e6c0008000a00 */
[----:B0-----:R-:W0:Y:S02]  /*1dd0*/  MUFU.RCP R7, R7 ;  /* 0x0000000700077308 */ /* 0x001e240000001000 */
[----:B0-----:R-:W-:-:S06]  /*1de0*/  IADD3 R4, PT, PT, R7, 0xffffffe, RZ ;  /* 0x0ffffffe07047810 */ /* 0x001fcc0007ffe0ff */
        /* <DEDUP_REMOVED lines=27> */
.L_x_33:
[----:B------:R-:W-:Y:S05]  /*1fa0*/  BSYNC.RECONVERGENT B0 ;  /* 0x0000000000007941 */ /* 0x000fea0003800200 */
.L_x_32:
[----:B------:R-:W-:-:S07]  /*1fb0*/  VIADD R6, R6, 0x4 ;  /* 0x0000000406067836 */ /* 0x000fce0000000000 */
.L_x_25:
[----:B------:R-:W-:-:S09]  /*1fc0*/  UISETP.NE.AND UP0, UPT, UR4, URZ, UPT ;  /* 0x000000ff0400728c */ /* 0x000fd2000bf05270 */
[----:B------:R-:W-:Y:S05]  /*1fd0*/  BRA.U !UP0, `(.L_x_6) ;  /* 0x00000009080c7547 */ /* 0x000fea000b800000 */
[----:B------:R-:W-:-:S09]  /*1fe0*/  UISETP.NE.AND UP0, UPT, UR4, 0x1, UPT ;  /* 0x000000010400788c */ /* 0x000fd2000bf05270 */
[----:B------:R-:W-:Y:S05]  /*1ff0*/  BRA.U !UP0, `(.L_x_34) ;  /* 0x0000000508507547 */ /* 0x000fea000b800000 */
[----:B------:R-:W0:Y:S01]  /*2000*/  LDCU.64 UR10, c[0x0][0x380] ;  /* 0x00007000ff0a77ac */ /* 0x000e220008000a00 */
[----:B------:R-:W-:Y:S01]  /*2010*/  IMAD R4, R11, UR8, R6 ;  /* 0x000000080b047c24 */ /* 0x000fe2000f8e0206 */
[----:B------:R-:W1:Y:S03]  /*2020*/  LDCU UR5, c[0x0][0x39c] ;  /* 0x00007380ff0577ac */ /* 0x000e660008000800 */
[C---:B------:R-:W-:Y:S01]  /*2030*/  VIADD R12, R4.reuse, 0x1 ;  /* 0x00000001040c7836 */ /* 0x040fe20000000000 */
[----:B0-----:R-:W-:-:S04]  /*2040*/  IADD3 R4, P0, PT, R4, UR10, RZ ;  /* 0x0000000a04047c10 */ /* 0x001fc8000ff1e0ff */
[----:B------:R-:W-:Y:S01]  /*2050*/  IADD3 R12, P1, PT, R12, UR10, RZ ;  /* 0x0000000a0c0c7c10 */ /* 0x000fe2000ff3e0ff */
[----:B------:R-:W-:-:S03]  /*2060*/  IMAD.X R5, RZ, RZ, UR11, P0 ;  /* 0x0000000bff057e24 */ /* 0x000fc600080e06ff */
[----:B------:R-:W-:Y:S02]  /*2070*/  IADD3.X R13, PT, PT, RZ, UR11, RZ, P1, !PT ;  /* 0x0000000bff0d7c10 */ /* 0x000fe40008ffe4ff */
[----:B------:R-:W2:Y:S04]  /*2080*/  LDG.E.U8 R7, desc[UR6][R4.64] ;  /* 0x0000000604077981 */ /* 0x000ea8000c1e1100 */
[----:B------:R-:W3:Y:S01]  /*2090*/  LDG.E.U8 R0, desc[UR6][R12.64] ;  /* 0x000000060c007981 */ /* 0x000ee2000c1e1100 */
[----:B-1----:R-:W-:Y:S01]  /*20a0*/  IMAD R2, R9, UR5, R6 ;  /* 0x0000000509027c24 */ /* 0x002fe2000f8e0206 */
[----:B------:R-:W-:Y:S01]  /*20b0*/  BSSY.RECONVERGENT B0, `(.L_x_35) ;  /* 0x0000024000007945 */ /* 0x000fe20003800200 */
[----:B--2---:R-:W-:Y:S02]  /*20c0*/  ISETP.NE.AND P0, PT, R7, RZ, PT ;  /* 0x000000ff0700720c */ /* 0x004fe40003f05270 */
[----:B---3--:R-:W-:-:S11]  /*20d0*/  ISETP.NE.AND P1, PT, R0, RZ, PT ;  /* 0x000000ff0000720c */ /* 0x008fd60003f25270 */
        /* <DEDUP_REMOVED lines=33> */
.L_x_36:
[----:B------:R-:W-:Y:S05]  /*22f0*/  BSYNC.RECONVERGENT B0 ;  /* 0x0000000000007941 */ /* 0x000fea0003800200 */
.L_x_35:
[----:B------:R-:W-:Y:S04]  /*2300*/  BSSY.RECONVERGENT B0, `(.L_x_37) ;  /* 0x0000022000007945 */ /* 0x000fe80003800200 */
[----:B------:R-:W-:Y:S05]  /*2310*/  @!P1 BRA `(.L_x_38) ;  /* 0x0000000000809947 */ /* 0x000fea0003800000 */
[----:B------:R-:W0:Y:S01]  /*2320*/  I2F.U32.RP R7, UR8 ;  /* 0x0000000800077d06 */ /* 0x000e220008209000 */
[----:B------:R-:W-:Y:S01]  /*2330*/  ISETP.NE.U32.AND P1, PT, RZ, UR8, PT ;  /* 0x00000008ff007c0c */ /* 0x000fe2000bf25070 */
[----:B------:R-:W1:Y:S06]  /*2340*/  LDCU.64 UR10, c[0x0][0x388] ;  /* 0x00007100ff0a77ac */ /* 0x000e6c0008000a00 */
[----:B0-----:R-:W0:Y:S02]  /*2350*/  MUFU.RCP R7, R7 ;  /* 0x0000000700077308 */ /* 0x001e240000001000 */
[----:B0-----:R-:W-:-:S06]  /*2360*/  VIADD R4, R7, 0xffffffe ;  /* 0x0ffffffe07047836 */ /* 0x001fcc0000000000 */
[----:B------:R0:W2:Y:S02]  /*2370*/  F2I.FTZ.U32.TRUNC.NTZ R5, R4 ;  /* 0x0000000400057305 */ /* 0x0000a4000021f000 */
[----:B0-----:R-:W-:Y:S02]  /*2380*/  IMAD.MOV.U32 R4, RZ, RZ, RZ ;  /* 0x000000ffff047224 */ /* 0x001fe400078e00ff */
[----:B--2---:R-:W-:-:S04]  /*2390*/  IMAD.MOV R3, RZ, RZ, -R5 ;  /* 0x000000ffff037224 */ /* 0x004fc800078e0a05 */
[----:B------:R-:W-:-:S04]  /*23a0*/  IMAD R3, R3, UR8, RZ ;  /* 0x0000000803037c24 */ /* 0x000fc8000f8e02ff */
[----:B------:R-:W-:Y:S01]  /*23b0*/  IMAD.HI.U32 R10, R5, R3, R4 ;  /* 0x00000003050a7227 */ /* 0x000fe200078e0004 */
[----:B------:R-:W-:-:S05]  /*23c0*/  IADD3 R3, PT, PT, R2, 0x1, RZ ;  /* 0x0000000102037810 */ /* 0x000fca0007ffe0ff */
        /* <DEDUP_REMOVED lines=21> */
.L_x_38:
[----:B------:R-:W-:Y:S05]  /*2520*/  BSYNC.RECONVERGENT B0 ;  /* 0x0000000000007941 */ /* 0x000fea0003800200 */
.L_x_37:
[----:B------:R-:W-:-:S07]  /*2530*/  VIADD R6, R6, 0x2 ;  /* 0x0000000206067836 */ /* 0x000fce0000000000 */
.L_x_34:
[----:B------:R-:W-:-:S04]  /*2540*/  ULOP3.LUT UR5, UR8, 0x1, URZ, 0xc0, !UPT ;  /* 0x0000000108057892 */ /* 0x000fc8000f8ec0ff */
[----:B------:R-:W-:-:S09]  /*2550*/  UISETP.NE.U32.AND UP0, UPT, UR5, 0x1, UPT ;  /* 0x000000010500788c */ /* 0x000fd2000bf05070 */
[----:B------:R-:W-:Y:S05]  /*2560*/  BRA.U UP0, `(.L_x_6) ;  /* 0x0000000100a87547 */ /* 0x000fea000b800000 */
[----:B------:R-:W0:Y:S01]  /*2570*/  LDCU.64 UR10, c[0x0][0x380] ;  /* 0x00007000ff0a77ac */ /* 0x000e220008000a00 */
[----:B------:R-:W-:Y:S01]  /*2580*/  IMAD R2, R11, UR8, R6 ;  /* 0x000000080b027c24 */ /* 0x000fe2000f8e0206 */
[----:B------:R-:W1:Y:S04]  /*2590*/  LDCU UR5, c[0x0][0x39c] ;  /* 0x00007380ff0577ac */ /* 0x000e680008000800 */
[----:B0-----:R-:W-:-:S05]  /*25a0*/  IADD3 R2, P0, PT, R2, UR10, RZ ;  /* 0x0000000a02027c10 */ /* 0x001fca000ff1e0ff */
[----:B------:R-:W-:-:S05]  /*25b0*/  IMAD.X R3, RZ, RZ, UR11, P0 ;  /* 0x0000000bff037e24 */ /* 0x000fca00080e06ff */
[----:B------:R-:W2:Y:S01]  /*25c0*/  LDG.E.U8 R4, desc[UR6][R2.64] ;  /* 0x0000000602047981 */ /* 0x000ea2000c1e1100 */
[----:B-1----:R-:W-:Y:S01]  /*25d0*/  IMAD R5, R9, UR5, R6 ;  /* 0x0000000509057c24 */ /* 0x002fe2000f8e0206 */
[----:B------:R-:W-:Y:S01]  /*25e0*/  BSSY.RECONVERGENT B0, `(.L_x_6) ;  /* 0x0000022000007945 */ /* 0x000fe20003800200 */
[----:B--2---:R-:W-:-:S13]  /*25f0*/  ISETP.NE.AND P0, PT, R4, RZ, PT ;  /* 0x000000ff0400720c */ /* 0x004fda0003f05270 */
        /* <DEDUP_REMOVED lines=15> */
[----:B------:R-:W-:-:S04]  /*26f0*/  @P0 IADD3 R2, PT, PT, R2, -UR8, RZ ;  /* 0x8000000802020c10 */ /* 0x000fc8000fffe0ff */
        /* <DEDUP_REMOVED lines=16> */
.L_x_39:
[----:B------:R-:W-:Y:S05]  /*2800*/  BSYNC.RECONVERGENT B0 ;  /* 0x0000000000007941 */ /* 0x000fea0003800200 */
.L_x_6:
[----:B------:R-:W0:Y:S02]  /*2810*/  LDC.64 R2, c[0x0][0x398] ;  /* 0x0000e600ff027b82 */ /* 0x000e240000000a00 */
[----:B0-----:R-:W0:Y:S01]  /*2820*/  I2F.U32.RP R0, R3 ;  /* 0x0000000300007306 */ /* 0x001e220000209000 */
[----:B------:R-:W-:-:S07]  /*2830*/  ISETP.NE.U32.AND P2, PT, R3, RZ, PT ;  /* 0x000000ff0300720c */ /* 0x000fce0003f45070 */
[----:B0-----:R-:W0:Y:S02]  /*2840*/  MUFU.RCP R0, R0 ;  /* 0x0000000000007308 */ /* 0x001e240000001000 */
[----:B0-----:R-:W-:-:S06]  /*2850*/  VIADD R4, R0, 0xffffffe ;  /* 0x0ffffffe00047836 */ /* 0x001fcc0000000000 */
[----:B------:R0:W1:Y:S02]  /*2860*/  F2I.FTZ.U32.TRUNC.NTZ R5, R4 ;  /* 0x0000000400057305 */ /* 0x000064000021f000 */
[----:B0-----:R-:W-:Y:S02]  /*2870*/  IMAD.MOV.U32 R4, RZ, RZ, RZ ;  /* 0x000000ffff047224 */ /* 0x001fe400078e00ff */
[----:B-1----:R-:W-:-:S04]  /*2880*/  IMAD.MOV R6, RZ, RZ, -R5 ;  /* 0x000000ffff067224 */ /* 0x002fc800078e0a05 */
[----:B------:R-:W-:-:S04]  /*2890*/  IMAD R7, R6, R3, RZ ;  /* 0x0000000306077224 */ /* 0x000fc800078e02ff */
[----:B------:R-:W-:-:S06]  /*28a0*/  IMAD.HI.U32 R5, R5, R7, R4 ;  /* 0x0000000705057227 */ /* 0x000fcc00078e0004 */
[----:B------:R-:W-:-:S04]  /*28b0*/  IMAD.HI.U32 R6, R5, R2, RZ ;  /* 0x0000000205067227 */ /* 0x000fc800078e00ff */
[----:B------:R-:W-:-:S04]  /*28c0*/  IMAD.MOV R5, RZ, RZ, -R6 ;  /* 0x000000ffff057224 */ /* 0x000fc800078e0a06 */
[----:B------:R-:W-:Y:S02]  /*28d0*/  IMAD R2, R3, R5, R2 ;  /* 0x0000000503027224 */ /* 0x000fe400078e0202 */
[----:B------:R-:W0:Y:S03]  /*28e0*/  LDC.64 R4, c[0x0][0x390] ;  /* 0x0000e400ff047b82 */ /* 0x000e260000000a00 */
[----:B------:R-:W-:-:S13]  /*28f0*/  ISETP.GE.U32.AND P0, PT, R2, R3, PT ;  /* 0x000000030200720c */ /* 0x000fda0003f06070 */
[----:B------:R-:W-:Y:S02]  /*2900*/  @P0 IMAD.IADD R2, R2, 0x1, -R3 ;  /* 0x0000000102020824 */ /* 0x000fe400078e0a03 */
[----:B------:R-:W-:-:S03]  /*2910*/  @P0 VIADD R6, R6, 0x1 ;  /* 0x0000000106060836 */ /* 0x000fc60000000000 */
[----:B------:R-:W-:-:S13]  /*2920*/  ISETP.GE.U32.AND P1, PT, R2, R3, PT ;  /* 0x000000030200720c */ /* 0x000fda0003f26070 */
[----:B------:R-:W-:Y:S01]  /*2930*/  @P1 VIADD R6, R6, 0x1 ;  /* 0x0000000106061836 */ /* 0x000fe20000000000 */
[----:B------:R-:W-:-:S05]  /*2940*/  @!P2 LOP3.LUT R6, RZ, R3, RZ, 0x33, !PT ;  /* 0x00000003ff06a212 */ /* 0x000fca00078e33ff */
[----:B------:R-:W-:-:S04]  /*2950*/  IMAD R3, R6, R11, R9 ;  /* 0x0000000b06037224 */ /* 0x000fc800078e0209 */
[----:B0-----:R-:W-:-:S05]  /*2960*/  IMAD.WIDE.U32 R2, R3, 0x4, R4 ;  /* 0x0000000403027825 */ /* 0x001fca00078e0004 */
[----:B------:R-:W-:Y:S01]  /*2970*/  STG.E desc[UR6][R2.64], R8 ;  /* 0x0000000802007986 */ /* 0x000fe2000c101906 */
[----:B------:R-:W-:Y:S05]  /*2980*/  EXIT ;  /* 0x000000000000794d */ /* 0x000fea0003800000 */
.L_x_40:
        /* <DEDUP_REMOVED lines=15> */
.L_x_47:


//--------------------- .text._Z6vecmulPfS_S_i    --------------------------
	.section	.text._Z6vecmulPfS_S_i,"ax",@progbits
	.align	128
        .global         _Z6vecmulPfS_S_i
        .type           _Z6vecmulPfS_S_i,@function
        .size           _Z6vecmulPfS_S_i,(.L_x_48 - _Z6vecmulPfS_S_i)
        .other          _Z6vecmulPfS_S_i,@"STO_CUDA_ENTRY STV_DEFAULT"
_Z6vecmulPfS_S_i:
.text._Z6vecmulPfS_S_i:
[----:B------:R-:W-:Y:S01]  /*0000*/  LDC R1, c[0x0][0x37c] ;  /* 0x0000df00ff017b82 */ /* 0x000fe20000000800 */
[----:B------:R-:W0:Y:S07]  /*0010*/  S2R R0, SR_TID.Y ;  /* 0x0000000000007919 */ /* 0x000e2e0000002200 */
[----:B------:R-:W0:Y:S01]  /*0020*/  S2UR UR4, SR_CTAID.Y ;  /* 0x00000000000479c3 */ /* 0x000e220000002600 */
[----:B------:R-:W1:Y:S01]  /*0030*/  LDCU UR20, c[0x0][0x398] ;  /* 0x00007300ff1477ac */ /* 0x000e620008000800 */
[----:B------:R-:W2:Y:S06]  /*0040*/  S2R R3, SR_TID.X ;  /* 0x0000000000037919 */ /* 0x000eac0000002100 */
[----:B------:R-:W0:Y:S08]  /*0050*/  LDC R13, c[0x0][0x364] ;  /* 0x0000d900ff0d7b82 */ /* 0x000e300000000800 */
[----:B------:R-:W2:Y:S08]  /*0060*/  S2UR UR5, SR_CTAID.X ;  /* 0x00000000000579c3 */ /* 0x000eb00000002500 */
[----:B------:R-:W2:Y:S01]  /*0070*/  LDC R2, c[0x0][0x360] ;  /* 0x0000d800ff027b82 */ /* 0x000ea20000000800 */
[----:B0-----:R-:W-:-:S02]  /*0080*/  IMAD R13, R13, UR4, R0 ;  /* 0x000000040d0d7c24 */ /* 0x001fc4000f8e0200 */
[----:B--2---:R-:W-:-:S05]  /*0090*/  IMAD R0, R2, UR5, R3 ;  /* 0x0000000502007c24 */ /* 0x004fca000f8e0203 */
[----:B------:R-:W-:-:S04]  /*00a0*/  VIMNMX R2, PT, PT, R13, R0, !PT ;  /* 0x000000000d027248 */ /* 0x000fc80007fe0100 */
[----:B-1----:R-:W-:-:S13]  /*00b0*/  ISETP.GE.AND P0, PT, R2, UR20, PT ;  /* 0x0000001402007c0c */ /* 0x002fda000bf06270 */
[----:B------:R-:W-:Y:S05]  /*00c0*/  @P0 EXIT ;  /* 0x000000000000094d */ /* 0x000fea0003800000 */
[----:B------:R-:W-:Y:S01]  /*00d0*/  UISETP.GE.U32.AND UP0, UPT, UR20, 0x8, UPT ;  /* 0x000000081400788c */ /* 0x000fe2000bf06070 */
[----:B------:R-:W-:Y:S02]  /*00e0*/  HFMA2 R12, -RZ, RZ, 0, 0 ;  /* 0x00000000ff0c7431 */ /* 0x000fe400000001ff */
[----:B------:R-:W-:Y:S01]  /*00f0*/  IMAD R13, R13, UR20, RZ ;  /* 0x000000140d0d7c24 */ /* 0x000fe2000f8e02ff */
[----:B------:R-:W-:Y:S01]  /*0100*/  UMOV UR4, URZ ;  /* 0x000000ff00047c82 */ /* 0x000fe20008000000 */
[----:B------:R-:W0:Y:S04]  /*0110*/  LDCU.64 UR18, c[0x0][0x358] ;  /* 0x00006b00ff1277ac */ /* 0x000e280008000a00 */
[----:B------:R-:W-:Y:S05]  /*0120*/  BRA.U !UP0, `(.L_x_41) ;  /* 0x0000000508047547 */ /* 0x000fea000b800000 */
[----:B------:R-:W1:Y:S01]  /*0130*/  LDCU.128 UR24, c[0x0][0x380] ;  /* 0x00007000ff1877ac */ /* 0x000e620008000c00 */
[----:B------:R-:W-:Y:S02]  /*0140*/  MOV R12, RZ ;  /* 0x000000ff000c7202 */ /* 0x000fe40000000f00 */
[----:B------:R-:W-:Y:S01]  /*0150*/  MOV R14, R0 ;  /* 0x00000000000e7202 */ /* 0x000fe20000000f00 */
[----:B------:R-:W-:-:S04]  /*0160*/  ULOP3.LUT UR4, UR20, 0x7ffffff8, URZ, 0xc0, !UPT ;  /* 0x7ffffff814047892 */ /* 0x000fc8000f8ec0ff */
[----:B------:R-:W-:Y:S01]  /*0170*/  UIADD3 UR5, UPT, UPT, -UR4, URZ, URZ ;  /* 0x000000ff04057290 */ /* 0x000fe2000fffe1ff */
[----:B-1----:R-:W-:Y:S01]  /*0180*/  MOV R2, UR24 ;  /* 0x0000001800027c02 */ /* 0x002fe20008000f00 */
[----:B------:R-:W-:Y:S01]  /*0190*/  UIMAD.WIDE UR6, UR20, 0x8, UR26 ;  /* 0x00000008140678a5 */ /* 0x000fe2000f8e021a */
[----:B------:R-:W-:Y:S01]  /*01a0*/  MOV R3, UR25 ;  /* 0x0000001900037c02 */ /* 0x000fe20008000f00 */
[----:B------:R-:W-:Y:S02]  /*01b0*/  UIMAD.WIDE UR8, UR20, 0xc, UR26 ;  /* 0x0000000c140878a5 */ /* 0x000fe4000f8e021a */
[----:B------:R-:W-:Y:S01]  /*01c0*/  UIMAD.WIDE UR10, UR20, 0x10, UR26 ;  /* 0x00000010140a78a5 */ /* 0x000fe2000f8e021a */
[----:B------:R-:W-:Y:S01]  /*01d0*/  IMAD.WIDE.U32 R2, R13, 0x4, R2 ;  /* 0x000000040d027825 */ /* 0x000fe200078e0002 */
[----:B------:R-:W-:Y:S02]  /*01e0*/  UIMAD.WIDE UR12, UR20, 0x14, UR26 ;  /* 0x00000014140c78a5 */ /* 0x000fe4000f8e021a */
[----:B------:R-:W-:Y:S01]  /*01f0*/  UIMAD.WIDE UR14, UR20, 0x18, UR26 ;  /* 0x00000018140e78a5 */ /* 0x000fe2000f8e021a */
[----:B------:R-:W-:Y:S01]  /*0200*/  IADD3 R2, P0, PT, R2, 0x10, RZ ;  /* 0x0000001002027810 */ /* 0x000fe20007f1e0ff */
[----:B------:R-:W-:-:S03]  /*0210*/  UIMAD.WIDE UR16, UR20, 0x1c, UR26 ;  /* 0x0000001c141078a5 */ /* 0x000fc6000f8e021a */
[----:B------:R-:W-:-:S09]  /*0220*/  IADD3.X R3, PT, PT, RZ, R3, RZ, P0, !PT ;  /* 0x00000003ff037210 */ /* 0x000fd200007fe4ff */
.L_x_42:
[----:B------:R-:W-:Y:S01]  /*0230*/  UIMAD.WIDE UR22, UR20, 0x4, UR26 ;  /* 0x00000004141678a5 */ /* 0x000fe2000f8e021a */
[----:B------:R-:W-:Y:S02]  /*0240*/  IMAD.MOV.U32 R23, RZ, RZ, 0x4 ;  /* 0x00000004ff177424 */ /* 0x000fe400078e00ff */
[----:B------:R-:W-:Y:S01]  /*0250*/  HFMA2 R11, -RZ, RZ, 0, 2.384185791015625e-07 ;  /* 0x00000004ff0b7431 */ /* 0x000fe200000001ff */
[----:B------:R-:W-:Y:S01]  /*0260*/  MOV R25, 0x4 ;  /* 0x0000000400197802 */ /* 0x000fe20000000f00 */
[----:B0-----:R-:W2:Y:S01]  /*0270*/  LDG.E R21, desc[UR18][R2.64+-0x10] ;  /* 0xfffff01202157981 */ /* 0x001ea2000c1e1900 */
[C---:B------:R-:W-:Y:S01]  /*0280*/  IMAD.WIDE R22, R14.reuse, R23, UR26 ;  /* 0x0000001a0e167e25 */ /* 0x040fe2000f8e0217 */
[----:B------:R-:W-:Y:S02]  /*0290*/  MOV R8, UR22 ;  /* 0x0000001600087c02 */ /* 0x000fe40008000f00 */
[----:B------:R-:W-:Y:S01]  /*02a0*/  MOV R9, UR23 ;  /* 0x0000001700097c02 */ /* 0x000fe20008000f00 */
[----:B------:R-:W3:Y:S02]  /*02b0*/  LDG.E R19, desc[UR18][R2.64+-0xc] ;  /* 0xfffff41202137981 */ /* 0x000ee4000c1e1900 */
[----:B------:R-:W-:-:S02]  /*02c0*/  IMAD.WIDE R8, R14, 0x4, R8 ;  /* 0x000000040e087825 */ /* 0x000fc400078e0208 */
[----:B------:R-:W2:Y:S01]  /*02d0*/  LDG.E R22, desc[UR18][R22.64] ;  /* 0x0000001216167981 */ /* 0x000ea2000c1e1900 */
[----:B------:R-:W-:Y:S01]  /*02e0*/  MOV R5, 0x4 ;  /* 0x0000000400057802 */ /* 0x000fe20000000f00 */
[C---:B------:R-:W-:Y:S02]  /*02f0*/  IMAD.WIDE R24, R14.reuse, R25, UR6 ;  /* 0x000000060e187e25 */ /* 0x040fe4000f8e0219 */
[----:B------:R0:W3:Y:S02]  /*0300*/  LDG.E R20, desc[UR18][R8.64] ;  /* 0x0000001208147981 */ /* 0x0000e4000c1e1900 */
[----:B------:R-:W-:Y:S02]  /*0310*/  IMAD.WIDE R10, R14, R11, UR8 ;  /* 0x000000080e0a7e25 */ /* 0x000fe4000f8e020b */
[----:B------:R-:W4:Y:S04]  /*0320*/  LDG.E R18, desc[UR18][R24.64] ;  /* 0x0000001218127981 */ /* 0x000f28000c1e1900 */
[----:B------:R-:W4:Y:S01]  /*0330*/  LDG.E R17, desc[UR18][R2.64+-0x8] ;  /* 0xfffff81202117981 */ /* 0x000f22000c1e1900 */
[----:B0-----:R-:W-:-:S02]  /*0340*/  HFMA2 R9, -RZ, RZ, 0, 2.384185791015625e-07 ;  /* 0x00000004ff097431 */ /* 0x001fc400000001ff */
[----:B------:R-:W-:Y:S01]  /*0350*/  IMAD.MOV.U32 R7, RZ, RZ, 0x4 ;  /* 0x00000004ff077424 */ /* 0x000fe200078e00ff */
[----:B------:R0:W5:Y:S01]  /*0360*/  LDG.E R16, desc[UR18][R10.64] ;  /* 0x000000120a107981 */ /* 0x000162000c1e1900 */
[----:B------:R-:W-:-:S03]  /*0370*/  IMAD.WIDE R4, R14, R5, UR10 ;  /* 0x0000000a0e047e25 */ /* 0x000fc6000f8e0205 */
[----:B------:R-:W5:Y:S01]  /*0380*/  LDG.E R15, desc[UR18][R2.64+-0x4] ;  /* 0xfffffc12020f7981 */ /* 0x000f62000c1e1900 */
[C---:B------:R-:W-:Y:S01]  /*0390*/  IMAD.WIDE R6, R14.reuse, R7, UR12 ;  /* 0x0000000c0e067e25 */ /* 0x040fe2000f8e0207 */
[----:B------:R-:W-:Y:S02]  /*03a0*/  MOV R27, 0x4 ;  /* 0x00000004001b7802 */ /* 0x000fe40000000f00 */
[----:B------:R1:W5:Y:S01]  /*03b0*/  LDG.E R4, desc[UR18][R4.64] ;  /* 0x0000001204047981 */ /* 0x000362000c1e1900 */
[----:B------:R-:W-:-:S03]  /*03c0*/  IMAD.WIDE R8, R14, R9, UR14 ;  /* 0x0000000e0e087e25 */ /* 0x000fc6000f8e0209 */
[----:B------:R-:W5:Y:S01]  /*03d0*/  LDG.E R23, desc[UR18][R2.64] ;  /* 0x0000001202177981 */ /* 0x000f62000c1e1900 */
[----:B0-----:R-:W-:-:S03]  /*03e0*/  IMAD.WIDE R10, R14, R27, UR16 ;  /* 0x000000100e0a7e25 */ /* 0x001fc6000f8e021b */
[----:B------:R-:W5:Y:S04]  /*03f0*/  LDG.E R7, desc[UR18][R6.64] ;  /* 0x0000001206077981 */ /* 0x000f68000c1e1900 */
[----:B------:R-:W5:Y:S04]  /*0400*/  LDG.E R24, desc[UR18][R2.64+0x4] ;  /* 0x0000041202187981 */ /* 0x000f68000c1e1900 */
[----:B------:R-:W5:Y:S04]  /*0410*/  LDG.E R8, desc[UR18][R8.64] ;  /* 0x0000001208087981 */ /* 0x000f68000c1e1900 */
[----:B------:R-:W5:Y:S04]  /*0420*/  LDG.E R25, desc[UR18][R2.64+0x8] ;  /* 0x0000081202197981 */ /* 0x000f68000c1e1900 */
[----:B------:R-:W5:Y:S04]  /*0430*/  LDG.E R10, desc[UR18][R10.64] ;  /* 0x000000120a0a7981 */ /* 0x000f68000c1e1900 */
[----:B------:R0:W5:Y:S01]  /*0440*/  LDG.E R27, desc[UR18][R2.64+0xc] ;  /* 0x00000c12021b7981 */ /* 0x000162000c1e1900 */
[----:B------:R-:W-:-:S04]  /*0450*/  UIADD3 UR5, UPT, UPT, UR5, 0x8, URZ ;  /* 0x0000000805057890 */ /* 0x000fc8000fffe0ff */
[----:B------:R-:W-:Y:S01]  /*0460*/  UISETP.NE.AND UP0, UPT, UR5, URZ, UPT ;  /* 0x000000ff0500728c */ /* 0x000fe2000bf05270 */
[----:B-1----:R-:W-:Y:S02]  /*0470*/  MOV R5, UR20 ;  /* 0x0000001400057c02 */ /* 0x002fe40008000f00 */
[----:B0-----:R-:W-:Y:S02]  /*0480*/  IADD3 R2, P0, PT, R2, 0x20, RZ ;  /* 0x0000002002027810 */ /* 0x001fe40007f1e0ff */
[----:B------:R-:W-:Y:S02]  /*0490*/  LEA R14, R5, R14, 0x3 ;  /* 0x0000000e050e7211 */ /* 0x000fe400078e18ff */
[----:B------:R-:W-:Y:S01]  /*04a0*/  IADD3.X R3, PT, PT, RZ, R3, RZ, P0, !PT ;  /* 0x00000003ff037210 */ /* 0x000fe200007fe4ff */
[----:B--2---:R-:W-:-:S04]  /*04b0*/  FFMA R22, R21, R22, R12 ;  /* 0x0000001615167223 */ /* 0x004fc8000000000c */
[----:B---3--:R-:W-:-:S04]  /*04c0*/  FFMA R20, R19, R20, R22 ;  /* 0x0000001413147223 */ /* 0x008fc80000000016 */
[----:B----4-:R-:W-:-:S04]  /*04d0*/  FFMA R18, R17, R18, R20 ;  /* 0x0000001211127223 */ /* 0x010fc80000000014 */
[----:B-----5:R-:W-:-:S04]  /*04e0*/  FFMA R16, R15, R16, R18 ;  /* 0x000000100f107223 */ /* 0x020fc80000000012 */
[----:B------:R-:W-:-:S04]  /*04f0*/  FFMA R23, R23, R4, R16 ;  /* 0x0000000417177223 */ /* 0x000fc80000000010 */
[----:B------:R-:W-:-:S04]  /*0500*/  FFMA R24, R24, R7, R23 ;  /* 0x0000000718187223 */ /* 0x000fc80000000017 */
[----:B------:R-:W-:-:S04]  /*0510*/  FFMA R8, R25, R8, R24 ;  /* 0x0000000819087223 */ /* 0x000fc80000000018 */
[----:B------:R-:W-:Y:S01]  /*0520*/  FFMA R12, R27, R10, R8 ;  /* 0x0000000a1b0c7223 */ /* 0x000fe20000000008 */
[----:B------:R-:W-:Y:S06]  /*0530*/  BRA.U UP0, `(.L_x_42) ;  /* 0xfffffffd003c7547 */ /* 0x000fec000b83ffff */
.L_x_41:
[----:B------:R-:W-:-:S04]  /*0540*/  ULOP3.LUT UR6, UR20, 0x7, URZ, 0xc0, !UPT ;  /* 0x0000000714067892 */ /* 0x000fc8000f8ec0ff */
[----:B------:R-:W-:-:S09]  /*0550*/  UISETP.NE.AND UP0, UPT, UR6, URZ, UPT ;  /* 0x000000ff0600728c */ /* 0x000fd2000bf05270 */
[----:B------:R-:W-:Y:S05]  /*0560*/  BRA.U !UP0, `(.L_x_43) ;  /* 0x0000000508387547 */ /* 0x000fea000b800000 */
[----:B------:R-:W-:Y:S02]  /*0570*/  UISETP.GE.U32.AND UP0, UPT, UR6, 0x4, UPT ;  /* 0x000000040600788c */ /* 0x000fe4000bf06070 */
[----:B------:R-:W-:-:S04]  /*0580*/  ULOP3.LUT UR5, UR20, 0x3, URZ, 0xc0, !UPT ;  /* 0x0000000314057892 */ /* 0x000fc8000f8ec0ff */
[----:B------:R-:W-:-:S03]  /*0590*/  UISETP.NE.AND UP1, UPT, UR5, URZ, UPT ;  /* 0x000000ff0500728c */ /* 0x000fc6000bf25270 */
[----:B------:R-:W-:Y:S08]  /*05a0*/  BRA.U !UP0, `(.L_x_44) ;  /* 0x00000001087c7547 */ /* 0x000ff0000b800000 */
[----:B------:R-:W1:Y:S01]  /*05b0*/  LDC.64 R6, c[0x0][0x388] ;  /* 0x0000e200ff067b82 */ /* 0x000e620000000a00 */
[----:B------:R-:W2:Y:S01]  /*05c0*/  LDCU.64 UR6, c[0x0][0x380] ;  /* 0x00007000ff0677ac */ /* 0x000ea20008000a00 */
[----:B------:R-:W-:Y:S01]  /*05d0*/  IMAD.U32 R9, RZ, RZ, UR4 ;  /* 0x00000004ff097e24 */ /* 0x000fe2000f8e00ff */
[C---:B------:R-:W-:Y:S02]  /*05e0*/  IADD3 R3, PT, PT, R13.reuse, UR4, RZ ;  /* 0x000000040d037c10 */ /* 0x040fe4000fffe0ff */
[----:B------:R-:W-:Y:S01]  /*05f0*/  IADD3 R10, P0, PT, R13, UR4, RZ ;  /* 0x000000040d0a7c10 */ /* 0x000fe2000ff1e0ff */
[----:B------:R-:W-:Y:S01]  /*0600*/  IMAD R9, R9, UR20, R0 ;  /* 0x0000001409097c24 */ /* 0x000fe2000f8e0200 */
[----:B------:R-:W-:Y:S01]  /*0610*/  MOV R11, UR20 ;  /* 0x00000014000b7c02 */ /* 0x000fe20008000f00 */
[----:B------:R-:W3:Y:S01]  /*0620*/  LDC.64 R4, c[0x0][0x380] ;  /* 0x0000e000ff047b82 */ /* 0x000ee20000000a00 */
[----:B------:R-:W-:Y:S01]  /*0630*/  MOV R15, UR20 ;  /* 0x00000014000f7c02 */ /* 0x000fe20008000f00 */
[----:B-1----:R-:W-:Y:S01]  /*0640*/  IMAD.WIDE R6, R9, 0x4, R6 ;  /* 0x0000000409067825 */ /* 0x002fe200078e0206 */
[----:B------:R-:W-:-:S05]  /*0650*/  MOV R9, UR20 ;  /* 0x0000001400097c02 */ /* 0x000fca0008000f00 */
[----:B------:R-:W-:Y:S02]  /*0660*/  IMAD.WIDE R8, R9, 0x4, R6 ;  /* 0x0000000409087825 */ /* 0x000fe400078e0206 */
[----:B0-----:R-:W4:Y:S02]  /*0670*/  LDG.E R6, desc[UR18][R6.64] ;  /* 0x0000001206067981 */ /* 0x001f24000c1e1900 */
[----:B---3--:R-:W-:Y:S01]  /*0680*/  IMAD.WIDE.U32 R4, R3, 0x4, R4 ;  /* 0x0000000403047825 */ /* 0x008fe200078e0004 */
[----:B------:R-:W-:Y:S01]  /*0690*/  IADD3.X R3, PT, PT, RZ, RZ, RZ, P0, !PT ;  /* 0x000000ffff037210 */ /* 0x000fe200007fe4ff */
[----:B------:R-:W3:Y:S01]  /*06a0*/  LDG.E R17, desc[UR18][R8.64] ;  /* 0x0000001208117981 */ /* 0x000ee2000c1e1900 */
[----:B--2---:R-:W-:-:S03]  /*06b0*/  LEA R2, P0, R10, UR6, 0x2 ;  /* 0x000000060a027c11 */ /* 0x004fc6000f8010ff */
[----:B------:R-:W4:Y:S01]  /*06c0*/  LDG.E R5, desc[UR18][R4.64] ;  /* 0x0000001204057981 */ /* 0x000f22000c1e1900 */
[----:B------:R-:W-:Y:S01]  /*06d0*/  LEA.HI.X R3, R10, UR7, R3, 0x2, P0 ;  /* 0x000000070a037c11 */ /* 0x000fe200080f1403 */
[----:B------:R-:W-:-:S04]  /*06e0*/  IMAD.WIDE R10, R11, 0x4, R8 ;  /* 0x000000040b0a7825 */ /* 0x000fc800078e0208 */
[----:B------:R-:W3:Y:S01]  /*06f0*/  LDG.E R16, desc[UR18][R2.64+0x4] ;  /* 0x0000041202107981 */ /* 0x000ee2000c1e1900 */
[----:B------:R-:W-:-:S03]  /*0700*/  IMAD.WIDE R14, R15, 0x4, R10 ;  /* 0x000000040f0e7825 */ /* 0x000fc600078e020a */
[----:B------:R-:W2:Y:S04]  /*0710*/  LDG.E R19, desc[UR18][R10.64] ;  /* 0x000000120a137981 */ /* 0x000ea8000c1e1900 */
[----:B------:R-:W2:Y:S04]  /*0720*/  LDG.E R18, desc[UR18][R2.64+0x8] ;  /* 0x0000081202127981 */ /* 0x000ea8000c1e1900 */
[----:B------:R-:W5:Y:S04]  /*0730*/  LDG.E R20, desc[UR18][R2.64+0xc] ;  /* 0x00000c1202147981 */ /* 0x000f68000c1e1900 */
[----:B------:R-:W5:Y:S01]  /*0740*/  LDG.E R14, desc[UR18][R14.64] ;  /* 0x000000120e0e7981 */ /* 0x000f62000c1e1900 */
[----:B------:R-:W-:Y:S01]  /*0750*/  UIADD3 UR4, UPT, UPT, UR4, 0x4, URZ ;  /* 0x0000000404047890 */ /* 0x000fe2000fffe0ff */
[----:B----4-:R-:W-:-:S04]  /*0760*/  FFMA R5, R5, R6, R12 ;  /* 0x0000000605057223 */ /* 0x010fc8000000000c */
[----:B---3--:R-:W-:-:S04]  /*0770*/  FFMA R5, R16, R17, R5 ;  /* 0x0000001110057223 */ /* 0x008fc80000000005 */
[----:B--2---:R-:W-:-:S04]  /*0780*/  FFMA R5, R18, R19, R5 ;  /* 0x0000001312057223 */ /* 0x004fc80000000005 */
[----:B-----5:R-:W-:-:S07]  /*0790*/  FFMA R12, R20, R14, R5 ;  /* 0x0000000e140c7223 */ /* 0x020fce0000000005 */
.L_x_44:
[----:B------:R-:W-:Y:S05]  /*07a0*/  BRA.U !UP1, `(.L_x_43) ;  /* 0x0000000109a87547 */ /* 0x000fea000b800000 */
[----:B------:R-:W-:Y:S01]  /*07b0*/  UISETP.NE.AND UP0, UPT, UR5, 0x1, UPT ;  /* 0x000000010500788c */ /* 0x000fe2000bf05270 */
[----:B------:R-:W-:Y:S01]  /*07c0*/  MOV R7, UR4 ;  /* 0x0000000400077c02 */ /* 0x000fe20008000f00 */
[----:B------:R-:W-:Y:S02]  /*07d0*/  ULOP3.LUT UR5, UR20, 0x1, URZ, 0xc0, !UPT ;  /* 0x0000000114057892 */ /* 0x000fe4000f8ec0ff */
[----:B------:R-:W-:Y:S02]  /*07e0*/  MOV R15, UR20 ;  /* 0x00000014000f7c02 */ /* 0x000fe40008000f00 */
[----:B------:R-:W-:Y:S01]  /*07f0*/  UISETP.NE.U32.AND UP1, UPT, UR5, 0x1, UPT ;  /* 0x000000010500788c */ /* 0x000fe2000bf25070 */
[----:B------:R-:W-:-:S04]  /*0800*/  PLOP3.LUT P1, PT, PT, PT, UP0, 0x80, 0x8 ;  /* 0x000000000008781c */ /* 0x000fc80003f2f008 */
[----:B------:R-:W1:Y:S01]  /*0810*/  @UP0 LDCU.128 UR8, c[0x0][0x380] ;  /* 0x00007000ff0807ac */ /* 0x000e620008000c00 */
[----:B------:R-:W-:Y:S01]  /*0820*/  PLOP3.LUT P0, PT, PT, PT, UP1, 0x80, 0x8 ;  /* 0x000000000008781c */ /* 0x000fe20003f0f018 */
[----:B------:R-:W2:Y:S04]  /*0830*/  @UP0 LDCU.64 UR6, c[0x0][0x380] ;  /* 0x00007000ff0607ac */ /* 0x000ea80008000a00 */
[----:B------:R-:W3:Y:S03]  /*0840*/  @!UP1 LDCU.128 UR12, c[0x0][0x380] ;  /* 0x00007000ff0c97ac */ /* 0x000ee60008000c00 */
[C---:B------:R-:W-:Y:S02]  /*0850*/  @P1 IADD3 R3, PT, PT, R13.reuse, UR4, RZ ;  /* 0x000000040d031c10 */ /* 0x040fe4000fffe0ff */
[----:B------:R-:W-:Y:S01]  /*0860*/  @P1 IADD3 R6, P2, PT, R13, UR4, RZ ;  /* 0x000000040d061c10 */ /* 0x000fe2000ff5e0ff */
[----:B------:R-:W-:Y:S01]  /*0870*/  @UP0 UIADD3 UR4, UPT, UPT, UR4, 0x2, URZ ;  /* 0x0000000204040890 */ /* 0x000fe2000fffe0ff */
[----:B-1----:R-:W-:Y:S01]  /*0880*/  MOV R11, UR9 ;  /* 0x00000009000b7c02 */ /* 0x002fe20008000f00 */
[----:B------:R-:W-:Y:S01]  /*0890*/  IMAD.U32 R10, RZ, RZ, UR8 ;  /* 0x00000008ff0a7e24 */ /* 0x000fe2000f8e00ff */
[----:B------:R-:W-:-:S02]  /*08a0*/  MOV R4, UR10 ;  /* 0x0000000a00047c02 */ /* 0x000fc40008000f00 */
[----:B------:R-:W-:Y:S01]  /*08b0*/  MOV R5, UR11 ;  /* 0x0000000b00057c02 */ /* 0x000fe20008000f00 */
[----:B------:R-:W-:-:S04]  /*08c0*/  @P1 IMAD.WIDE.U32 R10, R3, 0x4, R10 ;  /* 0x00000004030a1825 */ /* 0x000fc800078e000a */
[----:B------:R-:W-:Y:S01]  /*08d0*/  @P1 IMAD R3, R7, UR20, R0 ;  /* 0x0000001407031c24 */ /* 0x000fe2000f8e0200 */
[----:B------:R-:W-:Y:S01]  /*08e0*/  @P1 IADD3.X R7, PT, PT, RZ, RZ, RZ, P2, !PT ;  /* 0x000000ffff071210 */ /* 0x000fe200017fe4ff */
[----:B------:R-:W-:Y:S01]  /*08f0*/  IMAD.U32 R19, RZ, RZ, UR4 ;  /* 0x00000004ff137e24 */ /* 0x000fe2000f8e00ff */
[C---:B--2---:R-:W-:Y:S01]  /*0900*/  @P1 LEA R2, P2, R6.reuse, UR6, 0x2 ;  /* 0x0000000606021c11 */ /* 0x044fe2000f8410ff */
[----:B------:R-:W-:Y:S01]  /*0910*/  @P1 IMAD.WIDE R4, R3, 0x4, R4 ;  /* 0x0000000403041825 */ /* 0x000fe200078e0204 */
[----:B------:R-:W-:Y:S01]  /*0920*/  @!P0 IADD3 R17, PT, PT, R13, UR4, RZ ;  /* 0x000000040d118c10 */ /* 0x000fe2000fffe0ff */
[----:B0-----:R-:W2:Y:S01]  /*0930*/  @P1 LDG.E R11, desc[UR18][R10.64] ;  /* 0x000000120a0b1981 */ /* 0x001ea2000c1e1900 */
[----:B------:R-:W-:Y:S01]  /*0940*/  @P1 LEA.HI.X R3, R6, UR7, R7, 0x2, P2 ;  /* 0x0000000706031c11 */ /* 0x000fe200090f1407 */
[----:B------:R-:W-:Y:S01]  /*0950*/  @!P0 IMAD R19, R19, UR20, R0 ;  /* 0x0000001413138c24 */ /* 0x000fe2000f8e0200 */
[----:B---3--:R-:W-:Y:S01]  /*0960*/  MOV R6, UR12 ;  /* 0x0000000c00067c02 */ /* 0x008fe20008000f00 */
[----:B------:R-:W-:Y:S01]  /*0970*/  @P1 IMAD.WIDE R14, R15, 0x4, R4 ;  /* 0x000000040f0e1825 */ /* 0x000fe200078e0204 */
[----:B------:R-:W-:Y:S01]  /*0980*/  MOV R7, UR13 ;  /* 0x0000000d00077c02 */ /* 0x000fe20008000f00 */
[----:B------:R-:W2:Y:S01]  /*0990*/  @P1 LDG.E R4, desc[UR18][R4.64] ;  /* 0x0000001204041981 */ /* 0x000ea2000c1e1900 */
[----:B------:R-:W-:-:S02]  /*09a0*/  MOV R8, UR14 ;  /* 0x0000000e00087c02 */ /* 0x000fc40008000f00 */
[----:B------:R-:W-:Y:S01]  /*09b0*/  MOV R9, UR15 ;  /* 0x0000000f00097c02 */ /* 0x000fe20008000f00 */
[----:B------:R-:W-:Y:S01]  /*09c0*/  @!P0 IMAD.WIDE.U32 R6, R17, 0x4, R6 ;  /* 0x0000000411068825 */ /* 0x000fe200078e0006 */
[----:B------:R-:W3:Y:S03]  /*09d0*/  @P1 LDG.E R14, desc[UR18][R14.64] ;  /* 0x000000120e0e1981 */ /* 0x000ee6000c1e1900 */
[----:B------:R-:W-:Y:S01]  /*09e0*/  @!P0 IMAD.WIDE R8, R19, 0x4, R8 ;  /* 0x0000000413088825 */ /* 0x000fe200078e0208 */
[----:B------:R-:W3:Y:S04]  /*09f0*/  @P1 LDG.E R2, desc[UR18][R2.64+0x4] ;  /* 0x0000041202021981 */ /* 0x000ee8000c1e1900 */
[----:B------:R-:W4:Y:S04]  /*0a00*/  @!P0 LDG.E R7, desc[UR18][R6.64] ;  /* 0x0000001206078981 */ /* 0x000f28000c1e1900 */
[----:B------:R-:W4:Y:S01]  /*0a10*/  @!P0 LDG.E R8, desc[UR18][R8.64] ;  /* 0x0000001208088981 */ /* 0x000f22000c1e1900 */
[----:B--2---:R-:W-:-:S04]  /*0a20*/  @P1 FFMA R11, R11, R4, R12 ;  /* 0x000000040b0b1223 */ /* 0x004fc8000000000c */
[----:B---3--:R-:W-:-:S04]  /*0a30*/  @P1 FFMA R12, R2, R14, R11 ;  /* 0x0000000e020c1223 */ /* 0x008fc8000000000b */
[----:B----4-:R-:W-:-:S07]  /*0a40*/  @!P0 FFMA R12, R7, R8, R12 ;  /* 0x00000008070c8223 */ /* 0x010fce000000000c */
.L_x_43:
[----:B------:R-:W1:Y:S01]  /*0a50*/  LDC.64 R2, c[0x0][0x390] ;  /* 0x0000e400ff027b82 */ /* 0x000e620000000a00 */
[----:B------:R-:W-:-:S05]  /*0a60*/  IADD3 R13, PT, PT, R0, R13, RZ ;  /* 0x0000000d000d7210 */ /* 0x000fca0007ffe0ff */
[----:B-1----:R-:W-:-:S05]  /*0a70*/  IMAD.WIDE R2, R13, 0x4, R2 ;  /* 0x000000040d027825 */ /* 0x002fca00078e0202 */
[----:B0-----:R-:W-:Y:S01]  /*0a80*/  STG.E desc[UR18][R2.64], R12 ;  /* 0x0000000c02007986 */ /* 0x001fe2000c101912 */
[----:B------:R-:W-:Y:S05]  /*0a90*/  EXIT ;  /* 0x000000000000794d */ /* 0x000fea0003800000 */
.L_x_45:
        /* <DEDUP_REMOVED lines=14> */
.L_x_48:


//--------------------- .nv.shared.reserved.0     --------------------------
	.section	.nv.shared.reserved.0,"aw",@nobits
	.weak		__nv_reservedSMEM_offset_0_alias
	.size		__nv_reservedSMEM_offset_0_alias, 0, 64
	.other		__nv_reservedSMEM_offset_0_alias,@"STO_CUDA_RESERVED_SHARED STV_DEFAULT"
__nv_reservedSMEM_offset_0_alias:
	.zero		0
	.zero		64


//--------------------- .nv.constant0._Z11min_outputsPjS_j --------------------------
	.section	.nv.constant0._Z11min_outputsPjS_j,"a",@progbits
	.sectionflags	@""
	.align	4
.nv.constant0._Z11min_outputsPjS_j:
	.zero		916


//--------------------- .nv.constant0._Z15frame_image_rotPcS_Pjjj --------------------------
	.section	.nv.constant0._Z15frame_image_rotPcS_Pjjj,"a",@progbits
	.sectionflags	@""
	.align	4
.nv.constant0._Z15frame_image_rotPcS_Pjjj:
	.zero		928


//--------------------- .nv.constant0._Z6vecmulPfS_S_i --------------------------
	.section	.nv.constant0._Z6vecmulPfS_S_i,"a",@progbits
	.sectionflags	@""
	.align	4
.nv.constant0._Z6vecmulPfS_S_i:
	.zero		924


//--------------------- SYMBOLS --------------------------

	.type		.nv.reservedSmem.offset0,@object
	.size		.nv.reservedSmem.offset0,0x4
